//
// Generated by NVIDIA NVVM Compiler
//
// Compiler Build ID: CL-36424714
// Cuda compilation tools, release 13.0, V13.0.88
// Based on NVVM 20.0.0
//

.version 9.0
.target sm_100
.address_size 64

	// .globl	_Z10PDH_kernelPdS_S_P10hist_entryii

.visible .entry _Z10PDH_kernelPdS_S_P10hist_entryii(
	.param .u64 .ptr .align 1 _Z10PDH_kernelPdS_S_P10hist_entryii_param_0,
	.param .u64 .ptr .align 1 _Z10PDH_kernelPdS_S_P10hist_entryii_param_1,
	.param .u64 .ptr .align 1 _Z10PDH_kernelPdS_S_P10hist_entryii_param_2,
	.param .u64 .ptr .align 1 _Z10PDH_kernelPdS_S_P10hist_entryii_param_3,
	.param .u32 _Z10PDH_kernelPdS_S_P10hist_entryii_param_4,
	.param .u32 _Z10PDH_kernelPdS_S_P10hist_entryii_param_5
)
{
	.reg .pred 	%p<8>;
	.reg .b32 	%r<40>;
	.reg .b64 	%rd<46>;
	.reg .b64 	%fd<100>;

	ld.param.u64 	%rd8, [_Z10PDH_kernelPdS_S_P10hist_entryii_param_0];
	ld.param.u64 	%rd9, [_Z10PDH_kernelPdS_S_P10hist_entryii_param_1];
	ld.param.u64 	%rd10, [_Z10PDH_kernelPdS_S_P10hist_entryii_param_2];
	ld.param.u64 	%rd11, [_Z10PDH_kernelPdS_S_P10hist_entryii_param_3];
	ld.param.u32 	%r18, [_Z10PDH_kernelPdS_S_P10hist_entryii_param_4];
	ld.param.u32 	%r19, [_Z10PDH_kernelPdS_S_P10hist_entryii_param_5];
	cvta.to.global.u64 	%rd1, %rd11;
	cvta.to.global.u64 	%rd2, %rd10;
	cvta.to.global.u64 	%rd3, %rd9;
	cvta.to.global.u64 	%rd4, %rd8;
	mov.u32 	%r20, %ctaid.x;
	mov.u32 	%r21, %ntid.x;
	mul.lo.s32 	%r1, %r20, %r21;
	mov.u32 	%r2, %tid.x;
	add.s32 	%r36, %r1, %r2;
	add.s32 	%r39, %r36, 1;
	setp.ge.s32 	%p1, %r39, %r18;
	@%p1 bra 	$L__BB0_10;
	mul.wide.s32 	%rd12, %r36, 8;
	add.s64 	%rd5, %rd4, %rd12;
	add.s64 	%rd6, %rd3, %rd12;
	add.s64 	%rd7, %rd2, %rd12;
	cvt.rn.f64.s32 	%fd1, %r19;
	not.b32 	%r22, %r1;
	add.s32 	%r23, %r18, %r22;
	sub.s32 	%r5, %r23, %r2;
	sub.s32 	%r24, %r18, %r36;
	add.s32 	%r25, %r24, -2;
	setp.lt.u32 	%p2, %r25, 3;
	@%p2 bra 	$L__BB0_5;
	and.b32  	%r26, %r5, -4;
	neg.s32 	%r35, %r26;
$L__BB0_3:
	.pragma "nounroll";
	mul.wide.s32 	%rd13, %r39, 8;
	add.s64 	%rd14, %rd4, %rd13;
	add.s64 	%rd15, %rd3, %rd13;
	add.s64 	%rd16, %rd2, %rd13;
	ld.global.f64 	%fd2, [%rd5];
	ld.global.f64 	%fd3, [%rd14];
	ld.global.f64 	%fd4, [%rd6];
	ld.global.f64 	%fd5, [%rd15];
	ld.global.f64 	%fd6, [%rd7];
	ld.global.f64 	%fd7, [%rd16];
	sub.f64 	%fd8, %fd2, %fd3;
	sub.f64 	%fd9, %fd4, %fd5;
	mul.f64 	%fd10, %fd9, %fd9;
	fma.rn.f64 	%fd11, %fd8, %fd8, %fd10;
	sub.f64 	%fd12, %fd6, %fd7;
	fma.rn.f64 	%fd13, %fd12, %fd12, %fd11;
	sqrt.rn.f64 	%fd14, %fd13;
	div.rn.f64 	%fd15, %fd14, %fd1;
	cvt.rzi.s32.f64 	%r27, %fd15;
	mul.wide.s32 	%rd17, %r27, 8;
	add.s64 	%rd18, %rd1, %rd17;
	atom.global.add.u64 	%rd19, [%rd18], 1;
	ld.global.f64 	%fd16, [%rd5];
	ld.global.f64 	%fd17, [%rd14+8];
	ld.global.f64 	%fd18, [%rd6];
	ld.global.f64 	%fd19, [%rd15+8];
	ld.global.f64 	%fd20, [%rd7];
	ld.global.f64 	%fd21, [%rd16+8];
	sub.f64 	%fd22, %fd16, %fd17;
	sub.f64 	%fd23, %fd18, %fd19;
	mul.f64 	%fd24, %fd23, %fd23;
	fma.rn.f64 	%fd25, %fd22, %fd22, %fd24;
	sub.f64 	%fd26, %fd20, %fd21;
	fma.rn.f64 	%fd27, %fd26, %fd26, %fd25;
	sqrt.rn.f64 	%fd28, %fd27;
	div.rn.f64 	%fd29, %fd28, %fd1;
	cvt.rzi.s32.f64 	%r28, %fd29;
	mul.wide.s32 	%rd20, %r28, 8;
	add.s64 	%rd21, %rd1, %rd20;
	atom.global.add.u64 	%rd22, [%rd21], 1;
	ld.global.f64 	%fd30, [%rd5];
	ld.global.f64 	%fd31, [%rd14+16];
	ld.global.f64 	%fd32, [%rd6];
	ld.global.f64 	%fd33, [%rd15+16];
	ld.global.f64 	%fd34, [%rd7];
	ld.global.f64 	%fd35, [%rd16+16];
	sub.f64 	%fd36, %fd30, %fd31;
	sub.f64 	%fd37, %fd32, %fd33;
	mul.f64 	%fd38, %fd37, %fd37;
	fma.rn.f64 	%fd39, %fd36, %fd36, %fd38;
	sub.f64 	%fd40, %fd34, %fd35;
	fma.rn.f64 	%fd41, %fd40, %fd40, %fd39;
	sqrt.rn.f64 	%fd42, %fd41;
	div.rn.f64 	%fd43, %fd42, %fd1;
	cvt.rzi.s32.f64 	%r29, %fd43;
	mul.wide.s32 	%rd23, %r29, 8;
	add.s64 	%rd24, %rd1, %rd23;
	atom.global.add.u64 	%rd25, [%rd24], 1;
	ld.global.f64 	%fd44, [%rd5];
	ld.global.f64 	%fd45, [%rd14+24];
	ld.global.f64 	%fd46, [%rd6];
	ld.global.f64 	%fd47, [%rd15+24];
	ld.global.f64 	%fd48, [%rd7];
	ld.global.f64 	%fd49, [%rd16+24];
	sub.f64 	%fd50, %fd44, %fd45;
	sub.f64 	%fd51, %fd46, %fd47;
	mul.f64 	%fd52, %fd51, %fd51;
	fma.rn.f64 	%fd53, %fd50, %fd50, %fd52;
	sub.f64 	%fd54, %fd48, %fd49;
	fma.rn.f64 	%fd55, %fd54, %fd54, %fd53;
	sqrt.rn.f64 	%fd56, %fd55;
	div.rn.f64 	%fd57, %fd56, %fd1;
	cvt.rzi.s32.f64 	%r30, %fd57;
	mul.wide.s32 	%rd26, %r30, 8;
	add.s64 	%rd27, %rd1, %rd26;
	atom.global.add.u64 	%rd28, [%rd27], 1;
	add.s32 	%r39, %r39, 4;
	add.s32 	%r36, %r36, 4;
	add.s32 	%r35, %r35, 4;
	setp.ne.s32 	%p3, %r35, 0;
	@%p3 bra 	$L__BB0_3;
	add.s32 	%r39, %r36, 1;
$L__BB0_5:
	and.b32  	%r15, %r5, 3;
	setp.eq.s32 	%p4, %r15, 0;
	@%p4 bra 	$L__BB0_10;
	setp.eq.s32 	%p5, %r15, 1;
	@%p5 bra 	$L__BB0_8;
	ld.global.f64 	%fd58, [%rd5];
	mul.wide.s32 	%rd29, %r39, 8;
	add.s64 	%rd30, %rd4, %rd29;
	ld.global.f64 	%fd59, [%rd30];
	ld.global.f64 	%fd60, [%rd6];
	add.s64 	%rd31, %rd3, %rd29;
	ld.global.f64 	%fd61, [%rd31];
	ld.global.f64 	%fd62, [%rd7];
	add.s64 	%rd32, %rd2, %rd29;
	ld.global.f64 	%fd63, [%rd32];
	sub.f64 	%fd64, %fd58, %fd59;
	sub.f64 	%fd65, %fd60, %fd61;
	mul.f64 	%fd66, %fd65, %fd65;
	fma.rn.f64 	%fd67, %fd64, %fd64, %fd66;
	sub.f64 	%fd68, %fd62, %fd63;
	fma.rn.f64 	%fd69, %fd68, %fd68, %fd67;
	sqrt.rn.f64 	%fd70, %fd69;
	div.rn.f64 	%fd71, %fd70, %fd1;
	cvt.rzi.s32.f64 	%r31, %fd71;
	mul.wide.s32 	%rd33, %r31, 8;
	add.s64 	%rd34, %rd1, %rd33;
	atom.global.add.u64 	%rd35, [%rd34], 1;
	ld.global.f64 	%fd72, [%rd5];
	ld.global.f64 	%fd73, [%rd30+8];
	ld.global.f64 	%fd74, [%rd6];
	ld.global.f64 	%fd75, [%rd31+8];
	ld.global.f64 	%fd76, [%rd7];
	ld.global.f64 	%fd77, [%rd32+8];
	sub.f64 	%fd78, %fd72, %fd73;
	sub.f64 	%fd79, %fd74, %fd75;
	mul.f64 	%fd80, %fd79, %fd79;
	fma.rn.f64 	%fd81, %fd78, %fd78, %fd80;
	sub.f64 	%fd82, %fd76, %fd77;
	fma.rn.f64 	%fd83, %fd82, %fd82, %fd81;
	sqrt.rn.f64 	%fd84, %fd83;
	div.rn.f64 	%fd85, %fd84, %fd1;
	cvt.rzi.s32.f64 	%r32, %fd85;
	mul.wide.s32 	%rd36, %r32, 8;
	add.s64 	%rd37, %rd1, %rd36;
	atom.global.add.u64 	%rd38, [%rd37], 1;
	add.s32 	%r39, %r39, 2;
$L__BB0_8:
	and.b32  	%r33, %r5, 1;
	setp.eq.b32 	%p6, %r33, 1;
	not.pred 	%p7, %p6;
	@%p7 bra 	$L__BB0_10;
	ld.global.f64 	%fd86, [%rd5];
	mul.wide.s32 	%rd39, %r39, 8;
	add.s64 	%rd40, %rd4, %rd39;
	ld.global.f64 	%fd87, [%rd40];
	ld.global.f64 	%fd88, [%rd6];
	add.s64 	%rd41, %rd3, %rd39;
	ld.global.f64 	%fd89, [%rd41];
	ld.global.f64 	%fd90, [%rd7];
	add.s64 	%rd42, %rd2, %rd39;
	ld.global.f64 	%fd91, [%rd42];
	sub.f64 	%fd92, %fd86, %fd87;
	sub.f64 	%fd93, %fd88, %fd89;
	mul.f64 	%fd94, %fd93, %fd93;
	fma.rn.f64 	%fd95, %fd92, %fd92, %fd94;
	sub.f64 	%fd96, %fd90, %fd91;
	fma.rn.f64 	%fd97, %fd96, %fd96, %fd95;
	sqrt.rn.f64 	%fd98, %fd97;
	div.rn.f64 	%fd99, %fd98, %fd1;
	cvt.rzi.s32.f64 	%r34, %fd99;
	mul.wide.s32 	%rd43, %r34, 8;
	add.s64 	%rd44, %rd1, %rd43;
	atom.global.add.u64 	%rd45, [%rd44], 1;
$L__BB0_10:
	ret;

}


// ===== COMPILED SASS (sm_100) =====

	.target	sm_100

	.elftype	@"ET_EXEC"


//--------------------- .note.nv.tkinfo           --------------------------
	.section	.note.nv.tkinfo,"",@"SHT_NOTE"
	.sectionflags	@"SHF_NOTE_NV_TKINFO"
	.tkinfo
        /*0018*/ 	.word	0x00000002
        /*0030*/ 	.string	""
        /*0030*/ 	.string	"ptxas"
        /*0030*/ 	.string	"Cuda compilation tools, release 13.0, V13.0.88"
        /*0030*/ 	.string	"Build cuda_13.0.r13.0/compiler.36424714_0"
        /*0030*/ 	.string	"-arch sm_100 -m 64 "



//--------------------- .note.nv.cuinfo           --------------------------
	.section	.note.nv.cuinfo,"",@"SHT_NOTE"
	.sectionflags	@"SHF_NOTE_NV_CUINFO"
        /*0018*/ 	.short	0x0002
        /*001a*/ 	.short	0x0064
        /*001c*/ 	.short	0x0082
	.zero		2


//--------------------- .nv.info                  --------------------------
	.section	.nv.info,"",@"SHT_CUDA_INFO"
	.align	4


	//----- nvinfo : EIATTR_REGCOUNT
	.align		4
        /*0000*/ 	.byte	0x04, 0x2f
        /*0002*/ 	.short	(.L_1 - .L_0)
	.align		4
.L_0:
        /*0004*/ 	.word	index@(_Z10PDH_kernelPdS_S_P10hist_entryii)
        /*0008*/ 	.word	0x0000002a


	//----- nvinfo : EIATTR_FRAME_SIZE
	.align		4
.L_1:
        /*000c*/ 	.byte	0x04, 0x11
        /*000e*/ 	.short	(.L_3 - .L_2)
	.align		4
.L_2:
        /*0010*/ 	.word	index@($__internal_1_$__cuda_sm20_dsqrt_rn_f64_mediumpath_v1)
        /*0014*/ 	.word	0x00000000


	//----- nvinfo : EIATTR_FRAME_SIZE
	.align		4
.L_3:
        /*0018*/ 	.byte	0x04, 0x11
        /*001a*/ 	.short	(.L_5 - .L_4)
	.align		4
.L_4:
        /*001c*/ 	.word	index@($__internal_0_$__cuda_sm20_div_rn_f64_full)
        /*0020*/ 	.word	0x00000000


	//----- nvinfo : EIATTR_FRAME_SIZE
	.align		4
.L_5:
        /*0024*/ 	.byte	0x04, 0x11
        /*0026*/ 	.short	(.L_7 - .L_6)
	.align		4
.L_6:
        /*0028*/ 	.word	index@(_Z10PDH_kernelPdS_S_P10hist_entryii)
        /*002c*/ 	.word	0x00000000


	//----- nvinfo : EIATTR_MIN_STACK_SIZE
	.align		4
.L_7:
        /*0030*/ 	.byte	0x04, 0x12
        /*0032*/ 	.short	(.L_9 - .L_8)
	.align		4
.L_8:
        /*0034*/ 	.word	index@(_Z10PDH_kernelPdS_S_P10hist_entryii)
        /*0038*/ 	.word	0x00000000
.L_9:


//--------------------- .nv.compat                --------------------------
	.section	.nv.compat,"",@"SHT_CUDA_COMPAT_INFO"
	.align	4
        /*0000*/ 	.byte	0x02, 0x09, 0x00, 0x00, 0x02, 0x02, 0x01, 0x00, 0x02, 0x05, 0x05, 0x00, 0x03, 0x07, 0x01, 0x01
        /*0010*/ 	.byte	0x02, 0x03, 0x00, 0x00, 0x02, 0x06, 0x01, 0x00, 0x04, 0x0b, 0x08, 0x00, 0x01, 0x00, 0x00, 0x00
        /*0020*/ 	.byte	0x00, 0x00, 0x00, 0x00


//--------------------- .nv.info._Z10PDH_kernelPdS_S_P10hist_entryii --------------------------
	.section	.nv.info._Z10PDH_kernelPdS_S_P10hist_entryii,"",@"SHT_CUDA_INFO"
	.sectionflags	@""
	.align	4


	//----- nvinfo : EIATTR_CUDA_API_VERSION
	.align		4
        /*0000*/ 	.byte	0x04, 0x37
        /*0002*/ 	.short	(.L_11 - .L_10)
.L_10:
        /*0004*/ 	.word	0x00000082


	//----- nvinfo : EIATTR_KPARAM_INFO
	.align		4
.L_11:
        /*0008*/ 	.byte	0x04, 0x17
        /*000a*/ 	.short	(.L_13 - .L_12)
.L_12:
        /*000c*/ 	.word	0x00000000
        /*0010*/ 	.short	0x0005
        /*0012*/ 	.short	0x0024
        /*0014*/ 	.byte	0x00, 0xf0, 0x11, 0x00


	//----- nvinfo : EIATTR_KPARAM_INFO
	.align		4
.L_13:
        /*0018*/ 	.byte	0x04, 0x17
        /*001a*/ 	.short	(.L_15 - .L_14)
.L_14:
        /*001c*/ 	.word	0x00000000
        /*0020*/ 	.short	0x0004
        /*0022*/ 	.short	0x0020
        /*0024*/ 	.byte	0x00, 0xf0, 0x11, 0x00


	//----- nvinfo : EIATTR_KPARAM_INFO
	.align		4
.L_15:
        /*0028*/ 	.byte	0x04, 0x17
        /*002a*/ 	.short	(.L_17 - .L_16)
.L_16:
        /*002c*/ 	.word	0x00000000
        /*0030*/ 	.short	0x0003
        /*0032*/ 	.short	0x0018
        /*0034*/ 	.byte	0x00, 0xf5, 0x21, 0x00


	//----- nvinfo : EIATTR_KPARAM_INFO
	.align		4
.L_17:
        /*0038*/ 	.byte	0x04, 0x17
        /*003a*/ 	.short	(.L_19 - .L_18)
.L_18:
        /*003c*/ 	.word	0x00000000
        /*0040*/ 	.short	0x0002
        /*0042*/ 	.short	0x0010
        /*0044*/ 	.byte	0x00, 0xf5, 0x21, 0x00


	//----- nvinfo : EIATTR_KPARAM_INFO
	.align		4
.L_19:
        /*0048*/ 	.byte	0x04, 0x17
        /*004a*/ 	.short	(.L_21 - .L_20)
.L_20:
        /*004c*/ 	.word	0x00000000
        /*0050*/ 	.short	0x0001
        /*0052*/ 	.short	0x0008
        /*0054*/ 	.byte	0x00, 0xf5, 0x21, 0x00


	//----- nvinfo : EIATTR_KPARAM_INFO
	.align		4
.L_21:
        /*0058*/ 	.byte	0x04, 0x17
        /*005a*/ 	.short	(.L_23 - .L_22)
.L_22:
        /*005c*/ 	.word	0x00000000
        /*0060*/ 	.short	0x0000
        /*0062*/ 	.short	0x0000
        /*0064*/ 	.byte	0x00, 0xf5, 0x21, 0x00


	//----- nvinfo : EIATTR_SPARSE_MMA_MASK
	.align		4
.L_23:
        /*0068*/ 	.byte	0x03, 0x50
        /*006a*/ 	.short	0x0000


	//----- nvinfo : EIATTR_MAXREG_COUNT
	.align		4
        /*006c*/ 	.byte	0x03, 0x1b
        /*006e*/ 	.short	0x00ff


	//----- nvinfo : EIATTR_MERCURY_ISA_VERSION
	.align		4
        /*0070*/ 	.byte	0x03, 0x5f
        /*0072*/ 	.short	0x0101


	//----- nvinfo : EIATTR_VRC_CTA_INIT_COUNT
	.align		4
        /*0074*/ 	.byte	0x02, 0x4a
	.zero		1
	.zero		1


	//----- nvinfo : EIATTR_EXIT_INSTR_OFFSETS
	.align		4
        /*0078*/ 	.byte	0x04, 0x1c
        /*007a*/ 	.short	(.L_25 - .L_24)


	//   ....[0]....
.L_24:
        /*007c*/ 	.word	0x00000090


	//   ....[1]....
        /*0080*/ 	.word	0x00001230


	//   ....[2]....
        /*0084*/ 	.word	0x00001af0


	//   ....[3]....
        /*0088*/ 	.word	0x00001f40


	//----- nvinfo : EIATTR_CRS_STACK_SIZE
	.align		4
.L_25:
        /*008c*/ 	.byte	0x04, 0x1e
        /*008e*/ 	.short	(.L_27 - .L_26)
.L_26:
        /*0090*/ 	.word	0x00000000


	//----- nvinfo : EIATTR_CBANK_PARAM_SIZE
	.align		4
.L_27:
        /*0094*/ 	.byte	0x03, 0x19
        /*0096*/ 	.short	0x0028


	//----- nvinfo : EIATTR_PARAM_CBANK
	.align		4
        /*0098*/ 	.byte	0x04, 0x0a
        /*009a*/ 	.short	(.L_29 - .L_28)
	.align		4
.L_28:
        /*009c*/ 	.word	index@(.nv.constant0._Z10PDH_kernelPdS_S_P10hist_entryii)
        /*00a0*/ 	.short	0x0380
        /*00a2*/ 	.short	0x0028


	//----- nvinfo : EIATTR_SW_WAR
	.align		4
.L_29:
        /*00a4*/ 	.byte	0x04, 0x36
        /*00a6*/ 	.short	(.L_31 - .L_30)
.L_30:
        /*00a8*/ 	.word	0x00000008
.L_31:


//--------------------- .nv.callgraph             --------------------------
	.section	.nv.callgraph,"",@"SHT_CUDA_CALLGRAPH"
	.align	4
	.sectionentsize	8
	.align		4
        /*0000*/ 	.word	0x00000000
	.align		4
        /*0004*/ 	.word	0xffffffff
	.align		4
        /*0008*/ 	.word	0x00000000
	.align		4
        /*000c*/ 	.word	0xfffffffe
	.align		4
        /*0010*/ 	.word	0x00000000
	.align		4
        /*0014*/ 	.word	0xfffffffd
	.align		4
        /*0018*/ 	.word	0x00000000
	.align		4
        /*001c*/ 	.word	0xfffffffc


//--------------------- .text._Z10PDH_kernelPdS_S_P10hist_entryii --------------------------
	.section	.text._Z10PDH_kernelPdS_S_P10hist_entryii,"ax",@progbits
	.align	128
        .global         _Z10PDH_kernelPdS_S_P10hist_entryii
        .type           _Z10PDH_kernelPdS_S_P10hist_entryii,@function
        .size           _Z10PDH_kernelPdS_S_P10hist_entryii,(.L_x_45 - _Z10PDH_kernelPdS_S_P10hist_entryii)
        .other          _Z10PDH_kernelPdS_S_P10hist_entryii,@"STO_CUDA_ENTRY STV_DEFAULT"
_Z10PDH_kernelPdS_S_P10hist_entryii:
.text._Z10PDH_kernelPdS_S_P10hist_entryii:
[----:B------:R-:W-:Y:S01]  /*0000*/  LDC R1, c[0x0][0x37c] ;  /* 0x0000df00ff017b82 */ /* 0x000fe20000000800 */
[----:B------:R-:W0:Y:S07]  /*0010*/  S2R R2, SR_TID.X ;  /* 0x0000000000027919 */ /* 0x000e2e0000002100 */
[----:B------:R-:W1:Y:S01]  /*0020*/  S2UR UR4, SR_CTAID.X ;  /* 0x00000000000479c3 */ /* 0x000e620000002500 */
[----:B------:R-:W1:Y:S07]  /*0030*/  LDCU UR5, c[0x0][0x360] ;  /* 0x00006c00ff0577ac */ /* 0x000e6e0008000800 */
[----:B------:R-:W2:Y:S01]  /*0040*/  LDC R3, c[0x0][0x3a0] ;  /* 0x0000e800ff037b82 */ /* 0x000ea20000000800 */
[----:B-1----:R-:W-:-:S06]  /*0050*/  UIMAD UR4, UR4, UR5, URZ ;  /* 0x00000005040472a4 */ /* 0x002fcc000f8e02ff */
[----:B0-----:R-:W-:-:S04]  /*0060*/  VIADD R33, R2, UR4 ;  /* 0x0000000402217c36 */ /* 0x001fc80008000000 */
[----:B------:R-:W-:-:S05]  /*0070*/  VIADD R0, R33, 0x1 ;  /* 0x0000000121007836 */ /* 0x000fca0000000000 */
[----:B--2---:R-:W-:-:S13]  /*0080*/  ISETP.GE.AND P0, PT, R0, R3, PT ;  /* 0x000000030000720c */ /* 0x004fda0003f06270 */
[----:B------:R-:W-:Y:S05]  /*0090*/  @P0 EXIT ;  /* 0x000000000000094d */ /* 0x000fea0003800000 */
[----:B------:R-:W0:Y:S01]  /*00a0*/  LDC.64 R28, c[0x0][0x380] ;  /* 0x0000e000ff1c7b82 */ /* 0x000e220000000a00 */
[----:B------:R-:W1:Y:S01]  /*00b0*/  LDCU UR5, c[0x0][0x3a4] ;  /* 0x00007480ff0577ac */ /* 0x000e620008000800 */
[--C-:B------:R-:W-:Y:S01]  /*00c0*/  IADD3 R4, PT, PT, -R33, -0x2, R3.reuse ;  /* 0xfffffffe21047810 */ /* 0x100fe20007ffe103 */
[----:B------:R-:W-:Y:S01]  /*00d0*/  BSSY B1, `(.L_x_0) ;  /* 0x0000114000017945 */ /* 0x000fe20003800000 */
[----:B------:R-:W-:Y:S02]  /*00e0*/  ULOP3.LUT UR4, URZ, UR4, URZ, 0x33, !UPT ;  /* 0x00000004ff047292 */ /* 0x000fe4000f8e33ff */
[----:B------:R-:W-:Y:S01]  /*00f0*/  ISETP.GE.U32.AND P0, PT, R4, 0x3, PT ;  /* 0x000000030400780c */ /* 0x000fe20003f06070 */
[----:B------:R-:W2:Y:S01]  /*0100*/  LDCU.64 UR6, c[0x0][0x358] ;  /* 0x00006b00ff0677ac */ /* 0x000ea20008000a00 */
[----:B------:R-:W3:Y:S02]  /*0110*/  LDC.64 R26, c[0x0][0x388] ;  /* 0x0000e200ff1a7b82 */ /* 0x000ee40000000a00 */
[----:B------:R-:W-:-:S06]  /*0120*/  IADD3 R2, PT, PT, -R2, UR4, R3 ;  /* 0x0000000402027c10 */ /* 0x000fcc000fffe103 */
[----:B------:R-:W4:Y:S01]  /*0130*/  LDC.64 R24, c[0x0][0x390] ;  /* 0x0000e400ff187b82 */ /* 0x000f220000000a00 */
[----:B-1----:R-:W1:Y:S01]  /*0140*/  I2F.F64 R30, UR5 ;  /* 0x00000005001e7d12 */ /* 0x002e620008201c00 */
[----:B0-----:R-:W-:-:S04]  /*0150*/  IMAD.WIDE R28, R33, 0x8, R28 ;  /* 0x00000008211c7825 */ /* 0x001fc800078e021c */
[----:B---3--:R-:W-:-:S04]  /*0160*/  IMAD.WIDE R26, R33, 0x8, R26 ;  /* 0x00000008211a7825 */ /* 0x008fc800078e021a */
[----:B----4-:R-:W-:Y:S01]  /*0170*/  IMAD.WIDE R24, R33, 0x8, R24 ;  /* 0x0000000821187825 */ /* 0x010fe200078e0218 */
[----:B-12---:R-:W-:Y:S06]  /*0180*/  @!P0 BRA `(.L_x_1) ;  /* 0x0000001000208947 */ /* 0x006fec0003800000 */
[----:B------:R-:W-:Y:S01]  /*0190*/  LOP3.LUT R34, R2, 0xfffffffc, RZ, 0xc0, !PT ;  /* 0xfffffffc02227812 */ /* 0x000fe200078ec0ff */
[----:B------:R-:W-:Y:S04]  /*01a0*/  BSSY B0, `(.L_x_2) ;  /* 0x0000105000007945 */ /* 0x000fe80003800000 */
[----:B------:R-:W-:-:S07]  /*01b0*/  IMAD.MOV R34, RZ, RZ, -R34 ;  /* 0x000000ffff227224 */ /* 0x000fce00078e0a22 */
.L_x_19:
[----:B0-----:R-:W0:Y:S01]  /*01c0*/  LDC.64 R22, c[0x0][0x388] ;  /* 0x0000e200ff167b82 */ /* 0x001e220000000a00 */
[----:B------:R-:W2:Y:S04]  /*01d0*/  LDG.E.64 R8, desc[UR6][R26.64] ;  /* 0x000000061a087981 */ /* 0x000ea8000c1e1b00 */
[----:B------:R-:W3:Y:S03]  /*01e0*/  LDG.E.64 R12, desc[UR6][R28.64] ;  /* 0x000000061c0c7981 */ /* 0x000ee6000c1e1b00 */
[----:B------:R-:W1:Y:S01]  /*01f0*/  LDC.64 R20, c[0x0][0x380] ;  /* 0x0000e000ff147b82 */ /* 0x000e620000000a00 */
[----:B------:R-:W4:Y:S07]  /*0200*/  LDG.E.64 R6, desc[UR6][R24.64] ;  /* 0x0000000618067981 */ /* 0x000f2e000c1e1b00 */
[----:B------:R-:W5:Y:S01]  /*0210*/  LDC.64 R18, c[0x0][0x390] ;  /* 0x0000e400ff127b82 */ /* 0x000f620000000a00 */
[----:B0-----:R-:W-:-:S05]  /*0220*/  IMAD.WIDE R22, R0, 0x8, R22 ;  /* 0x0000000800167825 */ /* 0x001fca00078e0216 */
[----:B------:R-:W2:Y:S01]  /*0230*/  LDG.E.64 R10, desc[UR6][R22.64] ;  /* 0x00000006160a7981 */ /* 0x000ea2000c1e1b00 */
[----:B-1----:R-:W-:-:S05]  /*0240*/  IMAD.WIDE R20, R0, 0x8, R20 ;  /* 0x0000000800147825 */ /* 0x002fca00078e0214 */
[----:B------:R-:W3:Y:S01]  /*0250*/  LDG.E.64 R14, desc[UR6][R20.64] ;  /* 0x00000006140e7981 */ /* 0x000ee2000c1e1b00 */
[----:B-----5:R-:W-:-:S05]  /*0260*/  IMAD.WIDE R18, R0, 0x8, R18 ;  /* 0x0000000800127825 */ /* 0x020fca00078e0212 */
[----:B------:R-:W4:Y:S01]  /*0270*/  LDG.E.64 R4, desc[UR6][R18.64] ;  /* 0x0000000612047981 */ /* 0x000f22000c1e1b00 */
[----:B------:R-:W-:Y:S05]  /*0280*/  YIELD ;  /* 0x0000000000007946 */ /* 0x000fea0003800000 */
[----:B------:R-:W-:Y:S01]  /*0290*/  BSSY.RECONVERGENT B2, `(.L_x_3) ;  /* 0x000001b000027945 */ /* 0x000fe20003800200 */
[----:B--2---:R-:W-:Y:S02]  /*02a0*/  DADD R8, R8, -R10 ;  /* 0x0000000008087229 */ /* 0x004fe4000000080a */
[----:B---3--:R-:W-:-:S06]  /*02b0*/  DADD R12, R12, -R14 ;  /* 0x000000000c0c7229 */ /* 0x008fcc000000080e */
[----:B------:R-:W-:Y:S02]  /*02c0*/  DMUL R8, R8, R8 ;  /* 0x0000000808087228 */ /* 0x000fe40000000000 */
[----:B----4-:R-:W-:-:S06]  /*02d0*/  DADD R4, R6, -R4 ;  /* 0x0000000006047229 */ /* 0x010fcc0000000804 */
[----:B------:R-:W-:-:S08]  /*02e0*/  DFMA R12, R12, R12, R8 ;  /* 0x0000000c0c0c722b */ /* 0x000fd00000000008 */
[----:B------:R-:W-:-:S06]  /*02f0*/  DFMA R12, R4, R4, R12 ;  /* 0x00000004040c722b */ /* 0x000fcc000000000c */
[----:B------:R-:W0:Y:S04]  /*0300*/  MUFU.RSQ64H R11, R13 ;  /* 0x0000000d000b7308 */ /* 0x000e280000001c00 */
[----:B------:R-:W-:Y:S01]  /*0310*/  IADD3 R10, PT, PT, R13, -0x3500000, RZ ;  /* 0xfcb000000d0a7810 */ /* 0x000fe20007ffe0ff */
[----:B------:R-:W-:Y:S02]  /*0320*/  IMAD.MOV.U32 R6, RZ, RZ, 0x0 ;  /* 0x00000000ff067424 */ /* 0x000fe400078e00ff */
[----:B------:R-:W-:-:S03]  /*0330*/  IMAD.MOV.U32 R7, RZ, RZ, 0x3fd80000 ;  /* 0x3fd80000ff077424 */ /* 0x000fc600078e00ff */
[----:B0-----:R-:W-:-:S08]  /*0340*/  DMUL R4, R10, R10 ;  /* 0x0000000a0a047228 */ /* 0x001fd00000000000 */
[----:B------:R-:W-:-:S08]  /*0350*/  DFMA R4, R12, -R4, 1 ;  /* 0x3ff000000c04742b */ /* 0x000fd00000000804 */
[----:B------:R-:W-:Y:S02]  /*0360*/  DFMA R6, R4, R6, 0.5 ;  /* 0x3fe000000406742b */ /* 0x000fe40000000006 */
[----:B------:R-:W-:-:S08]  /*0370*/  DMUL R4, R10, R4 ;  /* 0x000000040a047228 */ /* 0x000fd00000000000 */
[----:B------:R-:W-:Y:S01]  /*0380*/  DFMA R16, R6, R4, R10 ;  /* 0x000000040610722b */ /* 0x000fe2000000000a */
[----:B------:R-:W-:-:S07]  /*0390*/  ISETP.GE.U32.AND P0, PT, R10, 0x7ca00000, PT ;  /* 0x7ca000000a00780c */ /* 0x000fce0003f06070 */
[----:B------:R-:W-:Y:S02]  /*03a0*/  DMUL R8, R12, R16 ;  /* 0x000000100c087228 */ /* 0x000fe40000000000 */
[----:B------:R-:W-:Y:S01]  /*03b0*/  VIADD R7, R17, 0xfff00000 ;  /* 0xfff0000011077836 */ /* 0x000fe20000000000 */
[----:B------:R-:W-:-:S05]  /*03c0*/  MOV R6, R16 ;  /* 0x0000001000067202 */ /* 0x000fca0000000f00 */
[----:B------:R-:W-:-:S08]  /*03d0*/  DFMA R4, R8, -R8, R12 ;  /* 0x800000080804722b */ /* 0x000fd0000000000c */
[----:B------:R-:W-:Y:S01]  /*03e0*/  DFMA R14, R4, R6, R8 ;  /* 0x00000006040e722b */ /* 0x000fe20000000008 */
[----:B------:R-:W-:Y:S10]  /*03f0*/  @!P0 BRA `(.L_x_4) ;  /* 0x0000000000108947 */ /* 0x000ff40003800000 */
[----:B------:R-:W-:Y:S01]  /*0400*/  IMAD.MOV.U32 R6, RZ, RZ, R16 ;  /* 0x000000ffff067224 */ /* 0x000fe200078e0010 */
[----:B------:R-:W-:Y:S01]  /*0410*/  MOV R3, 0x440 ;  /* 0x0000044000037802 */ /* 0x000fe20000000f00 */
[----:B------:R-:W-:-:S07]  /*0420*/  IMAD.MOV.U32 R11, RZ, RZ, R13 ;  /* 0x000000ffff0b7224 */ /* 0x000fce00078e000d */
[----:B------:R-:W-:Y:S05]  /*0430*/  CALL.REL.NOINC `($__internal_1_$__cuda_sm20_dsqrt_rn_f64_mediumpath_v1) ;  /* 0x0000002000307944 */ /* 0x000fea0003c00000 */
.L_x_4:
[----:B------:R-:W-:Y:S05]  /*0440*/  BSYNC.RECONVERGENT B2 ;  /* 0x0000000000027941 */ /* 0x000fea0003800200 */
.L_x_3:
[----:B------:R-:W0:Y:S01]  /*0450*/  MUFU.RCP64H R5, R31 ;  /* 0x0000001f00057308 */ /* 0x000e220000001800 */
[----:B------:R-:W-:Y:S01]  /*0460*/  IMAD.MOV.U32 R4, RZ, RZ, 0x1 ;  /* 0x00000001ff047424 */ /* 0x000fe200078e00ff */
[----:B------:R-:W-:Y:S01]  /*0470*/  FSETP.GEU.AND P1, PT, |R15|, 6.5827683646048100446e-37, PT ;  /* 0x036000000f00780b */ /* 0x000fe20003f2e200 */
[----:B------:R-:W-:Y:S04]  /*0480*/  BSSY.RECONVERGENT B2, `(.L_x_5) ;  /* 0x0000012000027945 */ /* 0x000fe80003800200 */
[----:B0-----:R-:W-:-:S08]  /*0490*/  DFMA R6, -R30, R4, 1 ;  /* 0x3ff000001e06742b */ /* 0x001fd00000000104 */
[----:B------:R-:W-:-:S08]  /*04a0*/  DFMA R6, R6, R6, R6 ;  /* 0x000000060606722b */ /* 0x000fd00000000006 */
[----:B------:R-:W-:-:S08]  /*04b0*/  DFMA R6, R4, R6, R4 ;  /* 0x000000060406722b */ /* 0x000fd00000000004 */
[----:B------:R-:W-:-:S08]  /*04c0*/  DFMA R4, -R30, R6, 1 ;  /* 0x3ff000001e04742b */ /* 0x000fd00000000106 */
[----:B------:R-:W-:-:S08]  /*04d0*/  DFMA R4, R6, R4, R6 ;  /* 0x000000040604722b */ /* 0x000fd00000000006 */
[----:B------:R-:W-:-:S08]  /*04e0*/  DMUL R6, R4, R14 ;  /* 0x0000000e04067228 */ /* 0x000fd00000000000 */
[----:B------:R-:W-:-:S08]  /*04f0*/  DFMA R8, -R30, R6, R14 ;  /* 0x000000061e08722b */ /* 0x000fd0000000010e */
[----:B------:R-:W-:-:S10]  /*0500*/  DFMA R4, R4, R8, R6 ;  /* 0x000000080404722b */ /* 0x000fd40000000006 */
[----:B------:R-:W-:-:S05]  /*0510*/  FFMA R3, RZ, R31, R5 ;  /* 0x0000001fff037223 */ /* 0x000fca0000000005 */
[----:B------:R-:W-:-:S13]  /*0520*/  FSETP.GT.AND P0, PT, |R3|, 1.469367938527859385e-39, PT ;  /* 0x001000000300780b */ /* 0x000fda0003f04200 */
[----:B------:R-:W-:Y:S05]  /*0530*/  @P0 BRA P1, `(.L_x_6) ;  /* 0x0000000000180947 */ /* 0x000fea0000800000 */
[----:B------:R-:W-:Y:S01]  /*0540*/  MOV R12, R30 ;  /* 0x0000001e000c7202 */ /* 0x000fe20000000f00 */
[----:B------:R-:W-:Y:S01]  /*0550*/  IMAD.MOV.U32 R11, RZ, RZ, R31 ;  /* 0x000000ffff0b7224 */ /* 0x000fe200078e001f */
[----:B------:R-:W-:-:S07]  /*0560*/  MOV R3, 0x580 ;  /* 0x0000058000037802 */ /* 0x000fce0000000f00 */
[----:B------:R-:W-:Y:S05]  /*0570*/  CALL.REL.NOINC `($__internal_0_$__cuda_sm20_div_rn_f64_full) ;  /* 0x0000001800747944 */ /* 0x000fea0003c00000 */
[----:B------:R-:W-:Y:S02]  /*0580*/  IMAD.MOV.U32 R4, RZ, RZ, R36 ;  /* 0x000000ffff047224 */ /* 0x000fe400078e0024 */
[----:B------:R-:W-:-:S07]  /*0590*/  IMAD.MOV.U32 R5, RZ, RZ, R37 ;  /* 0x000000ffff057224 */ /* 0x000fce00078e0025 */
.L_x_6:
[----:B------:R-:W-:Y:S05]  /*05a0*/  BSYNC.RECONVERGENT B2 ;  /* 0x0000000000027941 */ /* 0x000fea0003800200 */
.L_x_5:
[----:B------:R-:W0:Y:S01]  /*05b0*/  LDC.64 R10, c[0x0][0x398] ;  /* 0x0000e600ff0a7b82 */ /* 0x000e220000000a00 */
[----:B------:R-:W0:Y:S01]  /*05c0*/  F2I.F64.TRUNC R5, R4 ;  /* 0x0000000400057311 */ /* 0x000e22000030d100 */
[----:B------:R-:W-:Y:S01]  /*05d0*/  MOV R38, 0x1 ;  /* 0x0000000100267802 */ /* 0x000fe20000000f00 */
[----:B------:R-:W-:Y:S02]  /*05e0*/  IMAD.MOV.U32 R39, RZ, RZ, 0x0 ;  /* 0x00000000ff277424 */ /* 0x000fe400078e00ff */
[----:B0-----:R-:W-:-:S05]  /*05f0*/  IMAD.WIDE R10, R5, 0x8, R10 ;  /* 0x00000008050a7825 */ /* 0x001fca00078e020a */
[----:B------:R0:W-:Y:S04]  /*0600*/  REDG.E.ADD.64.STRONG.GPU desc[UR6][R10.64], R38 ;  /* 0x000000260a00798e */ /* 0x0001e8000c12e506 */
[----:B------:R-:W2:Y:S04]  /*0610*/  LDG.E.64 R16, desc[UR6][R26.64] ;  /* 0x000000061a107981 */ /* 0x000ea8000c1e1b00 */
[----:B------:R-:W2:Y:S04]  /*0620*/  LDG.E.64 R36, desc[UR6][R22.64+0x8] ;  /* 0x0000080616247981 */ /* 0x000ea8000c1e1b00 */
[----:B------:R-:W3:Y:S04]  /*0630*/  LDG.E.64 R12, desc[UR6][R28.64] ;  /* 0x000000061c0c7981 */ /* 0x000ee8000c1e1b00 */
[----:B------:R-:W3:Y:S04]  /*0640*/  LDG.E.64 R14, desc[UR6][R20.64+0x8] ;  /* 0x00000806140e7981 */ /* 0x000ee8000c1e1b00 */
[----:B------:R-:W4:Y:S04]  /*0650*/  LDG.E.64 R8, desc[UR6][R24.64] ;  /* 0x0000000618087981 */ /* 0x000f28000c1e1b00 */
[----:B------:R-:W4:Y:S01]  /*0660*/  LDG.E.64 R6, desc[UR6][R18.64+0x8] ;  /* 0x0000080612067981 */ /* 0x000f22000c1e1b00 */
[----:B------:R-:W-:Y:S01]  /*0670*/  BSSY.RECONVERGENT B2, `(.L_x_7) ;  /* 0x000001b000027945 */ /* 0x000fe20003800200 */
[----:B--2---:R-:W-:-:S02]  /*0680*/  DADD R16, R16, -R36 ;  /* 0x0000000010107229 */ /* 0x004fc40000000824 */
[----:B---3--:R-:W-:-:S06]  /*0690*/  DADD R12, R12, -R14 ;  /* 0x000000000c0c7229 */ /* 0x008fcc000000080e */
[----:B------:R-:W-:Y:S02]  /*06a0*/  DMUL R16, R16, R16 ;  /* 0x0000001010107228 */ /* 0x000fe40000000000 */
[----:B----4-:R-:W-:-:S06]  /*06b0*/  DADD R6, R8, -R6 ;  /* 0x0000000008067229 */ /* 0x010fcc0000000806 */
[----:B------:R-:W-:-:S08]  /*06c0*/  DFMA R12, R12, R12, R16 ;  /* 0x0000000c0c0c722b */ /* 0x000fd00000000010 */
[----:B------:R-:W-:Y:S01]  /*06d0*/  DFMA R12, R6, R6, R12 ;  /* 0x00000006060c722b */ /* 0x000fe2000000000c */
[----:B------:R-:W-:Y:S01]  /*06e0*/  IMAD.MOV.U32 R6, RZ, RZ, 0x0 ;  /* 0x00000000ff067424 */ /* 0x000fe200078e00ff */
[----:B------:R-:W-:-:S04]  /*06f0*/  MOV R7, 0x3fd80000 ;  /* 0x3fd8000000077802 */ /* 0x000fc80000000f00 */
[----:B0-----:R-:W0:Y:S04]  /*0700*/  MUFU.RSQ64H R11, R13 ;  /* 0x0000000d000b7308 */ /* 0x001e280000001c00 */
[----:B------:R-:W-:-:S05]  /*0710*/  VIADD R10, R13, 0xfcb00000 ;  /* 0xfcb000000d0a7836 */ /* 0x000fca0000000000 */
[----:B------:R-:W-:Y:S01]  /*0720*/  ISETP.GE.U32.AND P0, PT, R10, 0x7ca00000, PT ;  /* 0x7ca000000a00780c */ /* 0x000fe20003f06070 */
[----:B0-----:R-:W-:-:S08]  /*0730*/  DMUL R4, R10, R10 ;  /* 0x0000000a0a047228 */ /* 0x001fd00000000000 */
[----:B------:R-:W-:-:S08]  /*0740*/  DFMA R4, R12, -R4, 1 ;  /* 0x3ff000000c04742b */ /* 0x000fd00000000804 */
[----:B------:R-:W-:Y:S02]  /*0750*/  DFMA R6, R4, R6, 0.5 ;  /* 0x3fe000000406742b */ /* 0x000fe40000000006 */
[----:B------:R-:W-:-:S08]  /*0760*/  DMUL R4, R10, R4 ;  /* 0x000000040a047228 */ /* 0x000fd00000000000 */
[----:B------:R-:W-:-:S08]  /*0770*/  DFMA R16, R6, R4, R10 ;  /* 0x000000040610722b */ /* 0x000fd0000000000a */
[----:B------:R-:W-:Y:S02]  /*0780*/  DMUL R8, R12, R16 ;  /* 0x000000100c087228 */ /* 0x000fe40000000000 */
[----:B------:R-:W-:Y:S02]  /*0790*/  VIADD R7, R17, 0xfff00000 ;  /* 0xfff0000011077836 */ /* 0x000fe40000000000 */
[----:B------:R-:W-:-:S04]  /*07a0*/  IMAD.MOV.U32 R6, RZ, RZ, R16 ;  /* 0x000000ffff067224 */ /* 0x000fc800078e0010 */
[----:B------:R-:W-:-:S08]  /*07b0*/  DFMA R4, R8, -R8, R12 ;  /* 0x800000080804722b */ /* 0x000fd0000000000c */
[----:B------:R-:W-:Y:S01]  /*07c0*/  DFMA R14, R4, R6, R8 ;  /* 0x00000006040e722b */ /* 0x000fe20000000008 */
[----:B------:R-:W-:Y:S10]  /*07d0*/  @!P0 BRA `(.L_x_8) ;  /* 0x0000000000108947 */ /* 0x000ff40003800000 */
[----:B------:R-:W-:Y:S01]  /*07e0*/  IMAD.MOV.U32 R6, RZ, RZ, R16 ;  /* 0x000000ffff067224 */ /* 0x000fe200078e0010 */
[----:B------:R-:W-:Y:S02]  /*07f0*/  MOV R11, R13 ;  /* 0x0000000d000b7202 */ /* 0x000fe40000000f00 */
[----:B------:R-:W-:-:S07]  /*0800*/  MOV R3, 0x820 ;  /* 0x0000082000037802 */ /* 0x000fce0000000f00 */
[----:B------:R-:W-:Y:S05]  /*0810*/  CALL.REL.NOINC `($__internal_1_$__cuda_sm20_dsqrt_rn_f64_mediumpath_v1) ;  /* 0x0000001c00387944 */ /* 0x000fea0003c00000 */
.L_x_8:
[----:B------:R-:W-:Y:S05]  /*0820*/  BSYNC.RECONVERGENT B2 ;  /* 0x0000000000027941 */ /* 0x000fea0003800200 */
.L_x_7:
        /* <DEDUP_REMOVED lines=15> */
[----:B------:R-:W-:Y:S01]  /*0920*/  IMAD.MOV.U32 R12, RZ, RZ, R30 ;  /* 0x000000ffff0c7224 */ /* 0x000fe200078e001e */
[----:B------:R-:W-:Y:S01]  /*0930*/  MOV R3, 0x960 ;  /* 0x0000096000037802 */ /* 0x000fe20000000f00 */
[----:B------:R-:W-:-:S07]  /*0940*/  IMAD.MOV.U32 R11, RZ, RZ, R31 ;  /* 0x000000ffff0b7224 */ /* 0x000fce00078e001f */
[----:B------:R-:W-:Y:S05]  /*0950*/  CALL.REL.NOINC `($__internal_0_$__cuda_sm20_div_rn_f64_full) ;  /* 0x00000014007c7944 */ /* 0x000fea0003c00000 */
[----:B------:R-:W-:Y:S01]  /*0960*/  MOV R4, R36 ;  /* 0x0000002400047202 */ /* 0x000fe20000000f00 */
[----:B------:R-:W-:-:S07]  /*0970*/  IMAD.MOV.U32 R5, RZ, RZ, R37 ;  /* 0x000000ffff057224 */ /* 0x000fce00078e0025 */
.L_x_10:
[----:B------:R-:W-:Y:S05]  /*0980*/  BSYNC.RECONVERGENT B2 ;  /* 0x0000000000027941 */ /* 0x000fea0003800200 */
.L_x_9:
[----:B------:R-:W0:Y:S01]  /*0990*/  LDC.64 R10, c[0x0][0x398] ;  /* 0x0000e600ff0a7b82 */ /* 0x000e220000000a00 */
[----:B------:R-:W0:Y:S01]  /*09a0*/  F2I.F64.TRUNC R5, R4 ;  /* 0x0000000400057311 */ /* 0x000e22000030d100 */
[----:B------:R-:W-:Y:S02]  /*09b0*/  IMAD.MOV.U32 R38, RZ, RZ, 0x1 ;  /* 0x00000001ff267424 */ /* 0x000fe400078e00ff */
        /* <DEDUP_REMOVED lines=16> */
[----:B------:R-:W-:Y:S02]  /*0ac0*/  IMAD.MOV.U32 R6, RZ, RZ, 0x0 ;  /* 0x00000000ff067424 */ /* 0x000fe400078e00ff */
[----:B------:R-:W-:-:S03]  /*0ad0*/  IMAD.MOV.U32 R7, RZ, RZ, 0x3fd80000 ;  /* 0x3fd80000ff077424 */ /* 0x000fc600078e00ff */
[----:B0-----:R-:W0:Y:S04]  /*0ae0*/  MUFU.RSQ64H R11, R13 ;  /* 0x0000000d000b7308 */ /* 0x001e280000001c00 */
[----:B------:R-:W-:-:S04]  /*0af0*/  IADD3 R10, PT, PT, R13, -0x3500000, RZ ;  /* 0xfcb000000d0a7810 */ /* 0x000fc80007ffe0ff */
[----:B------:R-:W-:Y:S02]  /*0b00*/  ISETP.GE.U32.AND P0, PT, R10, 0x7ca00000, PT ;  /* 0x7ca000000a00780c */ /* 0x000fe40003f06070 */
[----:B0-----:R-:W-:-:S08]  /*0b10*/  DMUL R4, R10, R10 ;  /* 0x0000000a0a047228 */ /* 0x001fd00000000000 */
[----:B------:R-:W-:-:S08]  /*0b20*/  DFMA R4, R12, -R4, 1 ;  /* 0x3ff000000c04742b */ /* 0x000fd00000000804 */
[----:B------:R-:W-:Y:S02]  /*0b30*/  DFMA R6, R4, R6, 0.5 ;  /* 0x3fe000000406742b */ /* 0x000fe40000000006 */
[----:B------:R-:W-:-:S08]  /*0b40*/  DMUL R4, R10, R4 ;  /* 0x000000040a047228 */ /* 0x000fd00000000000 */
[----:B------:R-:W-:-:S08]  /*0b50*/  DFMA R16, R6, R4, R10 ;  /* 0x000000040610722b */ /* 0x000fd0000000000a */
        /* <DEDUP_REMOVED lines=10> */
.L_x_12:
[----:B------:R-:W-:Y:S05]  /*0c00*/  BSYNC.RECONVERGENT B2 ;  /* 0x0000000000027941 */ /* 0x000fea0003800200 */
.L_x_11:
        /* <DEDUP_REMOVED lines=21> */
.L_x_14:
[----:B------:R-:W-:Y:S05]  /*0d60*/  BSYNC.RECONVERGENT B2 ;  /* 0x0000000000027941 */ /* 0x000fea0003800200 */
.L_x_13:
        /* <DEDUP_REMOVED lines=12> */
[----:B0-----:R-:W-:Y:S01]  /*0e30*/  IMAD.MOV.U32 R6, RZ, RZ, 0x0 ;  /* 0x00000000ff067424 */ /* 0x001fe200078e00ff */
[----:B------:R-:W-:Y:S01]  /*0e40*/  MOV R7, 0x3fd80000 ;  /* 0x3fd8000000077802 */ /* 0x000fe20000000f00 */
[----:B------:R-:W-:Y:S01]  /*0e50*/  BSSY.RECONVERGENT B2, `(.L_x_15) ;  /* 0x0000019000027945 */ /* 0x000fe20003800200 */
[----:B--2---:R-:W-:-:S02]  /*0e60*/  DADD R10, R10, -R22 ;  /* 0x000000000a0a7229 */ /* 0x004fc40000000816 */
[----:B---3--:R-:W-:-:S06]  /*0e70*/  DADD R8, R8, -R20 ;  /* 0x0000000008087229 */ /* 0x008fcc0000000814 */
[----:B------:R-:W-:Y:S02]  /*0e80*/  DMUL R10, R10, R10 ;  /* 0x0000000a0a0a7228 */ /* 0x000fe40000000000 */
[----:B----4-:R-:W-:-:S06]  /*0e90*/  DADD R12, R12, -R18 ;  /* 0x000000000c0c7229 */ /* 0x010fcc0000000812 */
[----:B------:R-:W-:-:S08]  /*0ea0*/  DFMA R10, R8, R8, R10 ;  /* 0x00000008080a722b */ /* 0x000fd0000000000a */
[----:B------:R-:W-:-:S06]  /*0eb0*/  DFMA R12, R12, R12, R10 ;  /* 0x0000000c0c0c722b */ /* 0x000fcc000000000a */
[----:B------:R-:W0:Y:S04]  /*0ec0*/  MUFU.RSQ64H R11, R13 ;  /* 0x0000000d000b7308 */ /* 0x000e280000001c00 */
        /* <DEDUP_REMOVED lines=17> */
.L_x_16:
[----:B------:R-:W-:Y:S05]  /*0fe0*/  BSYNC.RECONVERGENT B2 ;  /* 0x0000000000027941 */ /* 0x000fea0003800200 */
.L_x_15:
        /* <DEDUP_REMOVED lines=21> */
.L_x_18:
[----:B------:R-:W-:Y:S05]  /*1140*/  BSYNC.RECONVERGENT B2 ;  /* 0x0000000000027941 */ /* 0x000fea0003800200 */
.L_x_17:
[----:B------:R-:W0:Y:S01]  /*1150*/  F2I.F64.TRUNC R5, R4 ;  /* 0x0000000400057311 */ /* 0x000e22000030d100 */
[----:B------:R-:W-:Y:S01]  /*1160*/  IADD3 R34, PT, PT, R34, 0x4, RZ ;  /* 0x0000000422227810 */ /* 0x000fe20007ffe0ff */
[----:B------:R-:W-:Y:S02]  /*1170*/  IMAD.MOV.U32 R6, RZ, RZ, 0x1 ;  /* 0x00000001ff067424 */ /* 0x000fe400078e00ff */
[----:B------:R-:W-:Y:S01]  /*1180*/  IMAD.MOV.U32 R7, RZ, RZ, 0x0 ;  /* 0x00000000ff077424 */ /* 0x000fe200078e00ff */
[----:B------:R-:W-:Y:S01]  /*1190*/  ISETP.NE.AND P0, PT, R34, RZ, PT ;  /* 0x000000ff2200720c */ /* 0x000fe20003f05270 */
[----:B------:R-:W-:Y:S02]  /*11a0*/  VIADD R0, R0, 0x4 ;  /* 0x0000000400007836 */ /* 0x000fe40000000000 */
[----:B0-----:R-:W-:-:S05]  /*11b0*/  IMAD.WIDE R16, R5, 0x8, R16 ;  /* 0x0000000805107825 */ /* 0x001fca00078e0210 */
[----:B------:R0:W-:Y:S01]  /*11c0*/  REDG.E.ADD.64.STRONG.GPU desc[UR6][R16.64], R6 ;  /* 0x000000061000798e */ /* 0x0001e2000c12e506 */
[----:B------:R-:W-:-:S04]  /*11d0*/  VIADD R33, R33, 0x4 ;  /* 0x0000000421217836 */ /* 0x000fc80000000000 */
[----:B------:R-:W-:Y:S05]  /*11e0*/  @P0 BRA `(.L_x_19) ;  /* 0xffffffec00f40947 */ /* 0x000fea000383ffff */
[----:B------:R-:W-:Y:S05]  /*11f0*/  BSYNC B0 ;  /* 0x0000000000007941 */ /* 0x000fea0003800000 */
.L_x_2:
[----:B------:R-:W-:-:S07]  /*1200*/  VIADD R0, R33, 0x1 ;  /* 0x0000000121007836 */ /* 0x000fce0000000000 */
.L_x_1:
[----:B------:R-:W-:Y:S05]  /*1210*/  BSYNC B1 ;  /* 0x0000000000017941 */ /* 0x000fea0003800000 */
.L_x_0:
[----:B------:R-:W-:-:S13]  /*1220*/  LOP3.LUT P0, R3, R2, 0x3, RZ, 0xc0, !PT ;  /* 0x0000000302037812 */ /* 0x000fda000780c0ff */
[----:B------:R-:W-:Y:S05]  /*1230*/  @!P0 EXIT ;  /* 0x000000000000894d */ /* 0x000fea0003800000 */
[----:B------:R-:W-:Y:S01]  /*1240*/  ISETP.NE.AND P0, PT, R3, 0x1, PT ;  /* 0x000000010300780c */ /* 0x000fe20003f05270 */
[----:B------:R-:W-:-:S12]  /*1250*/  BSSY.RECONVERGENT B0, `(.L_x_20) ;  /* 0x0000087000007945 */ /* 0x000fd80003800200 */
[----:B------:R-:W-:Y:S05]  /*1260*/  @!P0 BRA `(.L_x_21) ;  /* 0x0000000800148947 */ /* 0x000fea0003800000 */
[----:B------:R-:W1:Y:S01]  /*1270*/  LDC.64 R18, c[0x0][0x388] ;  /* 0x0000e200ff127b82 */ /* 0x000e620000000a00 */
[----:B------:R-:W2:Y:S04]  /*1280*/  LDG.E.64 R8, desc[UR6][R26.64] ;  /* 0x000000061a087981 */ /* 0x000ea8000c1e1b00 */
[----:B------:R-:W3:Y:S03]  /*1290*/  LDG.E.64 R4, desc[UR6][R28.64] ;  /* 0x000000061c047981 */ /* 0x000ee6000c1e1b00 */
[----:B------:R-:W4:Y:S01]  /*12a0*/  LDC.64 R20, c[0x0][0x380] ;  /* 0x0000e000ff147b82 */ /* 0x000f220000000a00 */
[----:B------:R-:W5:Y:S07]  /*12b0*/  LDG.E.64 R12, desc[UR6][R24.64] ;  /* 0x00000006180c7981 */ /* 0x000f6e000c1e1b00 */
[----:B0-----:R-:W0:Y:S01]  /*12c0*/  LDC.64 R16, c[0x0][0x390] ;  /* 0x0000e400ff107b82 */ /* 0x001e220000000a00 */
[----:B-1----:R-:W-:-:S05]  /*12d0*/  IMAD.WIDE R18, R0, 0x8, R18 ;  /* 0x0000000800127825 */ /* 0x002fca00078e0212 */
[----:B------:R-:W2:Y:S01]  /*12e0*/  LDG.E.64 R10, desc[UR6][R18.64] ;  /* 0x00000006120a7981 */ /* 0x000ea2000c1e1b00 */
[----:B----4-:R-:W-:-:S05]  /*12f0*/  IMAD.WIDE R20, R0, 0x8, R20 ;  /* 0x0000000800147825 */ /* 0x010fca00078e0214 */
[----:B------:R-:W3:Y:S01]  /*1300*/  LDG.E.64 R6, desc[UR6][R20.64] ;  /* 0x0000000614067981 */ /* 0x000ee2000c1e1b00 */
[----:B0-----:R-:W-:-:S05]  /*1310*/  IMAD.WIDE R16, R0, 0x8, R16 ;  /* 0x0000000800107825 */ /* 0x001fca00078e0210 */
[----:B------:R-:W5:Y:S01]  /*1320*/  LDG.E.64 R14, desc[UR6][R16.64] ;  /* 0x00000006100e7981 */ /* 0x000f62000c1e1b00 */
[----:B------:R-:W-:Y:S01]  /*1330*/  BSSY.RECONVERGENT B1, `(.L_x_22) ;  /* 0x000001b000017945 */ /* 0x000fe20003800200 */
[----:B--2---:R-:W-:Y:S02]  /*1340*/  DADD R8, R8, -R10 ;  /* 0x0000000008087229 */ /* 0x004fe4000000080a */
[----:B---3--:R-:W-:-:S06]  /*1350*/  DADD R4, R4, -R6 ;  /* 0x0000000004047229 */ /* 0x008fcc0000000806 */
[----:B------:R-:W-:Y:S02]  /*1360*/  DMUL R8, R8, R8 ;  /* 0x0000000808087228 */ /* 0x000fe40000000000 */
[----:B-----5:R-:W-:-:S06]  /*1370*/  DADD R12, R12, -R14 ;  /* 0x000000000c0c7229 */ /* 0x020fcc000000080e */
        /* <DEDUP_REMOVED lines=22> */
.L_x_23:
[----:B------:R-:W-:Y:S05]  /*14e0*/  BSYNC.RECONVERGENT B1 ;  /* 0x0000000000017941 */ /* 0x000fea0003800200 */
.L_x_22:
        /* <DEDUP_REMOVED lines=21> */
.L_x_25:
[----:B------:R-:W-:Y:S05]  /*1640*/  BSYNC.RECONVERGENT B1 ;  /* 0x0000000000017941 */ /* 0x000fea0003800200 */
.L_x_24:
        /* <DEDUP_REMOVED lines=36> */
[----:B------:R-:W-:Y:S01]  /*1890*/  MOV R11, R13 ;  /* 0x0000000d000b7202 */ /* 0x000fe20000000f00 */
[----:B------:R-:W-:Y:S01]  /*18a0*/  IMAD.MOV.U32 R4, RZ, RZ, R16 ;  /* 0x000000ffff047224 */ /* 0x000fe200078e0010 */
[----:B------:R-:W-:Y:S01]  /*18b0*/  MOV R3, 0x18e0 ;  /* 0x000018e000037802 */ /* 0x000fe20000000f00 */
[----:B------:R-:W-:-:S07]  /*18c0*/  IMAD.MOV.U32 R5, RZ, RZ, R17 ;  /* 0x000000ffff057224 */ /* 0x000fce00078e0011 */
[----:B------:R-:W-:Y:S05]  /*18d0*/  CALL.REL.NOINC `($__internal_1_$__cuda_sm20_dsqrt_rn_f64_mediumpath_v1) ;  /* 0x0000000c00087944 */ /* 0x000fea0003c00000 */
.L_x_27:
[----:B------:R-:W-:Y:S05]  /*18e0*/  BSYNC.RECONVERGENT B1 ;  /* 0x0000000000017941 */ /* 0x000fea0003800200 */
.L_x_26:
        /* <DEDUP_REMOVED lines=19> */
[----:B------:R-:W-:Y:S01]  /*1a20*/  IMAD.MOV.U32 R4, RZ, RZ, R36 ;  /* 0x000000ffff047224 */ /* 0x000fe200078e0024 */
[----:B------:R-:W-:-:S07]  /*1a30*/  MOV R5, R37 ;  /* 0x0000002500057202 */ /* 0x000fce0000000f00 */
.L_x_29:
[----:B------:R-:W-:Y:S05]  /*1a40*/  BSYNC.RECONVERGENT B1 ;  /* 0x0000000000017941 */ /* 0x000fea0003800200 */
.L_x_28:
[----:B------:R-:W0:Y:S01]  /*1a50*/  LDC.64 R6, c[0x0][0x398] ;  /* 0x0000e600ff067b82 */ /* 0x000e220000000a00 */
[----:B------:R-:W0:Y:S01]  /*1a60*/  F2I.F64.TRUNC R5, R4 ;  /* 0x0000000400057311 */ /* 0x000e22000030d100 */
[----:B------:R-:W-:Y:S02]  /*1a70*/  IMAD.MOV.U32 R8, RZ, RZ, 0x1 ;  /* 0x00000001ff087424 */ /* 0x000fe400078e00ff */
[----:B------:R-:W-:Y:S02]  /*1a80*/  IMAD.MOV.U32 R9, RZ, RZ, 0x0 ;  /* 0x00000000ff097424 */ /* 0x000fe400078e00ff */
[----:B0-----:R-:W-:-:S05]  /*1a90*/  IMAD.WIDE R6, R5, 0x8, R6 ;  /* 0x0000000805067825 */ /* 0x001fca00078e0206 */
[----:B------:R1:W-:Y:S01]  /*1aa0*/  REDG.E.ADD.64.STRONG.GPU desc[UR6][R6.64], R8 ;  /* 0x000000080600798e */ /* 0x0003e2000c12e506 */
[----:B------:R-:W-:-:S07]  /*1ab0*/  IADD3 R0, PT, PT, R0, 0x2, RZ ;  /* 0x0000000200007810 */ /* 0x000fce0007ffe0ff */
.L_x_21:
[----:B------:R-:W-:Y:S05]  /*1ac0*/  BSYNC.RECONVERGENT B0 ;  /* 0x0000000000007941 */ /* 0x000fea0003800200 */
.L_x_20:
[----:B------:R-:W-:-:S04]  /*1ad0*/  LOP3.LUT R2, R2, 0x1, RZ, 0xc0, !PT ;  /* 0x0000000102027812 */ /* 0x000fc800078ec0ff */
[----:B------:R-:W-:-:S13]  /*1ae0*/  ISETP.NE.U32.AND P0, PT, R2, 0x1, PT ;  /* 0x000000010200780c */ /* 0x000fda0003f05070 */
[----:B------:R-:W-:Y:S05]  /*1af0*/  @P0 EXIT ;  /* 0x000000000000094d */ /* 0x000fea0003800000 */
[----:B------:R-:W2:Y:S01]  /*1b00*/  LDC.64 R4, c[0x0][0x388] ;  /* 0x0000e200ff047b82 */ /* 0x000ea20000000a00 */
[----:B------:R-:W3:Y:S04]  /*1b10*/  LDG.E.64 R26, desc[UR6][R26.64] ;  /* 0x000000061a1a7981 */ /* 0x000ee8000c1e1b00 */
[----:B------:R-:W4:Y:S03]  /*1b20*/  LDG.E.64 R28, desc[UR6][R28.64] ;  /* 0x000000061c1c7981 */ /* 0x000f26000c1e1b00 */
[----:B------:R-:W5:Y:S01]  /*1b30*/  LDC.64 R2, c[0x0][0x380] ;  /* 0x0000e000ff027b82 */ /* 0x000f620000000a00 */
[----:B------:R-:W4:Y:S07]  /*1b40*/  LDG.E.64 R24, desc[UR6][R24.64] ;  /* 0x0000000618187981 */ /* 0x000f2e000c1e1b00 */
[----:B01----:R-:W0:Y:S01]  /*1b50*/  LDC.64 R6, c[0x0][0x390] ;  /* 0x0000e400ff067b82 */ /* 0x003e220000000a00 */
[----:B--2---:R-:W-:-:S06]  /*1b60*/  IMAD.WIDE R4, R0, 0x8, R4 ;  /* 0x0000000800047825 */ /* 0x004fcc00078e0204 */
[----:B------:R-:W3:Y:S01]  /*1b70*/  LDG.E.64 R4, desc[UR6][R4.64] ;  /* 0x0000000604047981 */ /* 0x000ee2000c1e1b00 */
[----:B-----5:R-:W-:-:S06]  /*1b80*/  IMAD.WIDE R2, R0, 0x8, R2 ;  /* 0x0000000800027825 */ /* 0x020fcc00078e0202 */
[----:B------:R-:W4:Y:S01]  /*1b90*/  LDG.E.64 R2, desc[UR6][R2.64] ;  /* 0x0000000602027981 */ /* 0x000f22000c1e1b00 */
[----:B0-----:R-:W-:-:S06]  /*1ba0*/  IMAD.WIDE R6, R0, 0x8, R6 ;  /* 0x0000000800067825 */ /* 0x001fcc00078e0206 */
[----:B------:R-:W2:Y:S01]  /*1bb0*/  LDG.E.64 R6, desc[UR6][R6.64] ;  /* 0x0000000606067981 */ /* 0x000ea2000c1e1b00 */
[----:B------:R-:W-:Y:S01]  /*1bc0*/  BSSY.RECONVERGENT B0, `(.L_x_30) ;  /* 0x000001b000007945 */ /* 0x000fe20003800200 */
[----:B---3--:R-:W-:Y:S02]  /*1bd0*/  DADD R10, R26, -R4 ;  /* 0x000000001a0a7229 */ /* 0x008fe40000000804 */
[----:B----4-:R-:W-:-:S06]  /*1be0*/  DADD R8, R28, -R2 ;  /* 0x000000001c087229 */ /* 0x010fcc0000000802 */
[----:B------:R-:W-:Y:S02]  /*1bf0*/  DMUL R10, R10, R10 ;  /* 0x0000000a0a0a7228 */ /* 0x000fe40000000000 */
[----:B--2---:R-:W-:-:S06]  /*1c00*/  DADD R12, R24, -R6 ;  /* 0x00000000180c7229 */ /* 0x004fcc0000000806 */
[----:B------:R-:W-:-:S08]  /*1c10*/  DFMA R10, R8, R8, R10 ;  /* 0x00000008080a722b */ /* 0x000fd0000000000a */
[----:B------:R-:W-:-:S06]  /*1c20*/  DFMA R12, R12, R12, R10 ;  /* 0x0000000c0c0c722b */ /* 0x000fcc000000000a */
[----:B------:R-:W0:Y:S04]  /*1c30*/  MUFU.RSQ64H R11, R13 ;  /* 0x0000000d000b7308 */ /* 0x000e280000001c00 */
[----:B------:R-:W-:Y:S01]  /*1c40*/  VIADD R10, R13, 0xfcb00000 ;  /* 0xfcb000000d0a7836 */ /* 0x000fe20000000000 */
[----:B------:R-:W-:Y:S01]  /*1c50*/  MOV R5, 0x3fd80000 ;  /* 0x3fd8000000057802 */ /* 0x000fe20000000f00 */
[----:B------:R-:W-:-:S04]  /*1c60*/  IMAD.MOV.U32 R4, RZ, RZ, 0x0 ;  /* 0x00000000ff047424 */ /* 0x000fc800078e00ff */
[----:B0-----:R-:W-:-:S08]  /*1c70*/  DMUL R2, R10, R10 ;  /* 0x0000000a0a027228 */ /* 0x001fd00000000000 */
[----:B------:R-:W-:-:S08]  /*1c80*/  DFMA R2, R12, -R2, 1 ;  /* 0x3ff000000c02742b */ /* 0x000fd00000000802 */
[----:B------:R-:W-:Y:S02]  /*1c90*/  DFMA R4, R2, R4, 0.5 ;  /* 0x3fe000000204742b */ /* 0x000fe40000000004 */
[----:B------:R-:W-:-:S08]  /*1ca0*/  DMUL R2, R10, R2 ;  /* 0x000000020a027228 */ /* 0x000fd00000000000 */
[----:B------:R-:W-:Y:S01]  /*1cb0*/  DFMA R2, R4, R2, R10 ;  /* 0x000000020402722b */ /* 0x000fe2000000000a */
[----:B------:R-:W-:-:S07]  /*1cc0*/  ISETP.GE.U32.AND P0, PT, R10, 0x7ca00000, PT ;  /* 0x7ca000000a00780c */ /* 0x000fce0003f06070 */
[----:B------:R-:W-:Y:S02]  /*1cd0*/  DMUL R8, R12, R2 ;  /* 0x000000020c087228 */ /* 0x000fe40000000000 */
[----:B------:R-:W-:Y:S02]  /*1ce0*/  VIADD R7, R3, 0xfff00000 ;  /* 0xfff0000003077836 */ /* 0x000fe40000000000 */
[----:B------:R-:W-:-:S04]  /*1cf0*/  IMAD.MOV.U32 R6, RZ, RZ, R2 ;  /* 0x000000ffff067224 */ /* 0x000fc800078e0002 */
[----:B------:R-:W-:-:S08]  /*1d00*/  DFMA R4, R8, -R8, R12 ;  /* 0x800000080804722b */ /* 0x000fd0000000000c */
[----:B------:R-:W-:Y:S01]  /*1d10*/  DFMA R14, R4, R6, R8 ;  /* 0x00000006040e722b */ /* 0x000fe20000000008 */
[----:B------:R-:W-:Y:S10]  /*1d20*/  @!P0 BRA `(.L_x_31) ;  /* 0x0000000000108947 */ /* 0x000ff40003800000 */
[----:B------:R-:W-:Y:S01]  /*1d30*/  MOV R6, R2 ;  /* 0x0000000200067202 */ /* 0x000fe20000000f00 */
[----:B------:R-:W-:Y:S01]  /*1d40*/  IMAD.MOV.U32 R11, RZ, RZ, R13 ;  /* 0x000000ffff0b7224 */ /* 0x000fe200078e000d */
[----:B------:R-:W-:-:S07]  /*1d50*/  MOV R3, 0x1d70 ;  /* 0x00001d7000037802 */ /* 0x000fce0000000f00 */
[----:B------:R-:W-:Y:S05]  /*1d60*/  CALL.REL.NOINC `($__internal_1_$__cuda_sm20_dsqrt_rn_f64_mediumpath_v1) ;  /* 0x0000000400e47944 */ /* 0x000fea0003c00000 */
.L_x_31:
[----:B------:R-:W-:Y:S05]  /*1d70*/  BSYNC.RECONVERGENT B0 ;  /* 0x0000000000007941 */ /* 0x000fea0003800200 */
.L_x_30:
        /* <DEDUP_REMOVED lines=21> */
.L_x_33:
[----:B------:R-:W-:Y:S05]  /*1ed0*/  BSYNC.RECONVERGENT B0 ;  /* 0x0000000000007941 */ /* 0x000fea0003800200 */
.L_x_32:
[----:B------:R-:W0:Y:S01]  /*1ee0*/  LDC.64 R4, c[0x0][0x398] ;  /* 0x0000e600ff047b82 */ /* 0x000e220000000a00 */
[----:B------:R-:W0:Y:S01]  /*1ef0*/  F2I.F64.TRUNC R3, R2 ;  /* 0x0000000200037311 */ /* 0x000e22000030d100 */
[----:B------:R-:W-:Y:S02]  /*1f00*/  IMAD.MOV.U32 R6, RZ, RZ, 0x1 ;  /* 0x00000001ff067424 */ /* 0x000fe400078e00ff */
[----:B------:R-:W-:Y:S02]  /*1f10*/  IMAD.MOV.U32 R7, RZ, RZ, 0x0 ;  /* 0x00000000ff077424 */ /* 0x000fe400078e00ff */
[----:B0-----:R-:W-:-:S05]  /*1f20*/  IMAD.WIDE R4, R3, 0x8, R4 ;  /* 0x0000000803047825 */ /* 0x001fca00078e0204 */
[----:B------:R-:W-:Y:S01]  /*1f30*/  REDG.E.ADD.64.STRONG.GPU desc[UR6][R4.64], R6 ;  /* 0x000000060400798e */ /* 0x000fe2000c12e506 */
[----:B------:R-:W-:Y:S05]  /*1f40*/  EXIT ;  /* 0x000000000000794d */ /* 0x000fea0003800000 */
        .weak           $__internal_0_$__cuda_sm20_div_rn_f64_full
        .type           $__internal_0_$__cuda_sm20_div_rn_f64_full,@function
        .size           $__internal_0_$__cuda_sm20_div_rn_f64_full,($__internal_1_$__cuda_sm20_dsqrt_rn_f64_mediumpath_v1 - $__internal_0_$__cuda_sm20_div_rn_f64_full)
$__internal_0_$__cuda_sm20_div_rn_f64_full:
[----:B------:R-:W-:Y:S01]  /*1f50*/  FSETP.GEU.AND P2, PT, |R15|, 1.469367938527859385e-39, PT ;  /* 0x001000000f00780b */ /* 0x000fe20003f4e200 */
[----:B------:R-:W-:Y:S01]  /*1f60*/  BSSY.RECONVERGENT B3, `(.L_x_34) ;  /* 0x0000056000037945 */ /* 0x000fe20003800200 */
[C---:B------:R-:W-:Y:S02]  /*1f70*/  FSETP.GEU.AND P0, PT, |R11|.reuse, 1.469367938527859385e-39, PT ;  /* 0x001000000b00780b */ /* 0x040fe40003f0e200 */
[----:B------:R-:W-:Y:S02]  /*1f80*/  MOV R10, R12 ;  /* 0x0000000c000a7202 */ /* 0x000fe40000000f00 */
[----:B------:R-:W-:Y:S02]  /*1f90*/  LOP3.LUT R13, R11, 0x800fffff, RZ, 0xc0, !PT ;  /* 0x800fffff0b0d7812 */ /* 0x000fe400078ec0ff */
[----:B------:R-:W-:Y:S02]  /*1fa0*/  LOP3.LUT R5, R15, 0x7ff00000, RZ, 0xc0, !PT ;  /* 0x7ff000000f057812 */ /* 0x000fe400078ec0ff */
[----:B------:R-:W-:-:S02]  /*1fb0*/  LOP3.LUT R13, R13, 0x3ff00000, RZ, 0xfc, !PT ;  /* 0x3ff000000d0d7812 */ /* 0x000fc400078efcff */
[C---:B------:R-:W-:Y:S02]  /*1fc0*/  LOP3.LUT R32, R11.reuse, 0x7ff00000, RZ, 0xc0, !PT ;  /* 0x7ff000000b207812 */ /* 0x040fe400078ec0ff */
[----:B------:R-:W-:Y:S01]  /*1fd0*/  @!P2 LOP3.LUT R4, R11, 0x7ff00000, RZ, 0xc0, !PT ;  /* 0x7ff000000b04a812 */ /* 0x000fe200078ec0ff */
[----:B------:R-:W-:Y:S01]  /*1fe0*/  @!P0 DMUL R12, R10, 8.98846567431157953865e+307 ;  /* 0x7fe000000a0c8828 */ /* 0x000fe20000000000 */
[C---:B------:R-:W-:Y:S02]  /*1ff0*/  ISETP.GE.U32.AND P1, PT, R5.reuse, R32, PT ;  /* 0x000000200500720c */ /* 0x040fe40003f26070 */
[----:B------:R-:W-:Y:S01]  /*2000*/  @!P2 ISETP.GE.U32.AND P3, PT, R5, R4, PT ;  /* 0x000000040500a20c */ /* 0x000fe20003f66070 */
[----:B------:R-:W-:Y:S01]  /*2010*/  IMAD.MOV.U32 R4, RZ, RZ, 0x1ca00000 ;  /* 0x1ca00000ff047424 */ /* 0x000fe200078e00ff */
[----:B------:R-:W-:Y:S01]  /*2020*/  @!P2 MOV R36, RZ ;  /* 0x000000ff0024a202 */ /* 0x000fe20000000f00 */
[----:B------:R-:W0:Y:S03]  /*2030*/  MUFU.RCP64H R7, R13 ;  /* 0x0000000d00077308 */ /* 0x000e260000001800 */
[----:B------:R-:W-:-:S02]  /*2040*/  @!P2 SEL R6, R4, 0x63400000, !P3 ;  /* 0x634000000406a807 */ /* 0x000fc40005800000 */
[----:B------:R-:W-:Y:S02]  /*2050*/  SEL R8, R4, 0x63400000, !P1 ;  /* 0x6340000004087807 */ /* 0x000fe40004800000 */
[--C-:B------:R-:W-:Y:S02]  /*2060*/  @!P2 LOP3.LUT R6, R6, 0x80000000, R15.reuse, 0xf8, !PT ;  /* 0x800000000606a812 */ /* 0x100fe400078ef80f */
[----:B------:R-:W-:Y:S01]  /*2070*/  LOP3.LUT R9, R8, 0x800fffff, R15, 0xf8, !PT ;  /* 0x800fffff08097812 */ /* 0x000fe200078ef80f */
[----:B------:R-:W-:Y:S01]  /*2080*/  IMAD.MOV.U32 R8, RZ, RZ, R14 ;  /* 0x000000ffff087224 */ /* 0x000fe200078e000e */
[----:B------:R-:W-:Y:S01]  /*2090*/  @!P2 LOP3.LUT R37, R6, 0x100000, RZ, 0xfc, !PT ;  /* 0x001000000625a812 */ /* 0x000fe200078efcff */
[----:B------:R-:W-:Y:S01]  /*20a0*/  IMAD.MOV.U32 R6, RZ, RZ, 0x1 ;  /* 0x00000001ff067424 */ /* 0x000fe200078e00ff */
[----:B------:R-:W-:-:S04]  /*20b0*/  @!P0 LOP3.LUT R32, R13, 0x7ff00000, RZ, 0xc0, !PT ;  /* 0x7ff000000d208812 */ /* 0x000fc800078ec0ff */
[----:B------:R-:W-:Y:S02]  /*20c0*/  @!P2 DFMA R8, R8, 2, -R36 ;  /* 0x400000000808a82b */ /* 0x000fe40000000824 */
[----:B0-----:R-:W-:-:S08]  /*20d0*/  DFMA R36, R6, -R12, 1 ;  /* 0x3ff000000624742b */ /* 0x001fd0000000080c */
[----:B------:R-:W-:Y:S01]  /*20e0*/  DFMA R36, R36, R36, R36 ;  /* 0x000000242424722b */ /* 0x000fe20000000024 */
[----:B------:R-:W-:-:S05]  /*20f0*/  @!P2 LOP3.LUT R5, R9, 0x7ff00000, RZ, 0xc0, !PT ;  /* 0x7ff000000905a812 */ /* 0x000fca00078ec0ff */
[----:B------:R-:W-:Y:S02]  /*2100*/  VIADD R35, R5, 0xffffffff ;  /* 0xffffffff05237836 */ /* 0x000fe40000000000 */
[----:B------:R-:W-:-:S03]  /*2110*/  DFMA R6, R6, R36, R6 ;  /* 0x000000240606722b */ /* 0x000fc60000000006 */
[----:B------:R-:W-:Y:S02]  /*2120*/  ISETP.GT.U32.AND P0, PT, R35, 0x7feffffe, PT ;  /* 0x7feffffe2300780c */ /* 0x000fe40003f04070 */
[----:B------:R-:W-:-:S03]  /*2130*/  IADD3 R35, PT, PT, R32, -0x1, RZ ;  /* 0xffffffff20237810 */ /* 0x000fc60007ffe0ff */
[----:B------:R-:W-:Y:S01]  /*2140*/  DFMA R38, R6, -R12, 1 ;  /* 0x3ff000000626742b */ /* 0x000fe2000000080c */
[----:B------:R-:W-:-:S07]  /*2150*/  ISETP.GT.U32.OR P0, PT, R35, 0x7feffffe, P0 ;  /* 0x7feffffe2300780c */ /* 0x000fce0000704470 */
[----:B------:R-:W-:-:S08]  /*2160*/  DFMA R38, R6, R38, R6 ;  /* 0x000000260626722b */ /* 0x000fd00000000006 */
[----:B------:R-:W-:-:S08]  /*2170*/  DMUL R36, R38, R8 ;  /* 0x0000000826247228 */ /* 0x000fd00000000000 */
[----:B------:R-:W-:-:S08]  /*2180*/  DFMA R6, R36, -R12, R8 ;  /* 0x8000000c2406722b */ /* 0x000fd00000000008 */
[----:B------:R-:W-:Y:S01]  /*2190*/  DFMA R6, R38, R6, R36 ;  /* 0x000000062606722b */ /* 0x000fe20000000024 */
[----:B------:R-:W-:Y:S10]  /*21a0*/  @P0 BRA `(.L_x_35) ;  /* 0x0000000000700947 */ /* 0x000ff40003800000 */
[----:B------:R-:W-:Y:S02]  /*21b0*/  LOP3.LUT R14, R15, 0x7ff00000, RZ, 0xc0, !PT ;  /* 0x7ff000000f0e7812 */ /* 0x000fe400078ec0ff */
[----:B------:R-:W-:-:S04]  /*21c0*/  LOP3.LUT R5, R11, 0x7ff00000, RZ, 0xc0, !PT ;  /* 0x7ff000000b057812 */ /* 0x000fc800078ec0ff */
[CC--:B------:R-:W-:Y:S02]  /*21d0*/  VIADDMNMX R15, R14.reuse, -R5.reuse, 0xb9600000, !PT ;  /* 0xb96000000e0f7446 */ /* 0x0c0fe40007800905 */
[----:B------:R-:W-:Y:S02]  /*21e0*/  ISETP.GE.U32.AND P0, PT, R14, R5, PT ;  /* 0x000000050e00720c */ /* 0x000fe40003f06070 */
[----:B------:R-:W-:Y:S02]  /*21f0*/  VIMNMX R15, PT, PT, R15, 0x46a00000, PT ;  /* 0x46a000000f0f7848 */ /* 0x000fe40003fe0100 */
[----:B------:R-:W-:Y:S02]  /*2200*/  SEL R4, R4, 0x63400000, !P0 ;  /* 0x6340000004047807 */ /* 0x000fe40004000000 */
[----:B------:R-:W-:-:S03]  /*2210*/  MOV R14, RZ ;  /* 0x000000ff000e7202 */ /* 0x000fc60000000f00 */
[----:B------:R-:W-:-:S04]  /*2220*/  IMAD.IADD R4, R15, 0x1, -R4 ;  /* 0x000000010f047824 */ /* 0x000fc800078e0a04 */
[----:B------:R-:W-:-:S06]  /*2230*/  VIADD R15, R4, 0x7fe00000 ;  /* 0x7fe00000040f7836 */ /* 0x000fcc0000000000 */
[----:B------:R-:W-:-:S10]  /*2240*/  DMUL R36, R6, R14 ;  /* 0x0000000e06247228 */ /* 0x000fd40000000000 */
[----:B------:R-:W-:-:S13]  /*2250*/  FSETP.GTU.AND P0, PT, |R37|, 1.469367938527859385e-39, PT ;  /* 0x001000002500780b */ /* 0x000fda0003f0c200 */
[----:B------:R-:W-:Y:S05]  /*2260*/  @P0 BRA `(.L_x_36) ;  /* 0x0000000000940947 */ /* 0x000fea0003800000 */
[----:B------:R-:W-:Y:S01]  /*2270*/  DFMA R8, R6, -R12, R8 ;  /* 0x8000000c0608722b */ /* 0x000fe20000000008 */
[----:B------:R-:W-:-:S09]  /*2280*/  IMAD.MOV.U32 R14, RZ, RZ, RZ ;  /* 0x000000ffff0e7224 */ /* 0x000fd200078e00ff */
[C---:B------:R-:W-:Y:S02]  /*2290*/  FSETP.NEU.AND P0, PT, R9.reuse, RZ, PT ;  /* 0x000000ff0900720b */ /* 0x040fe40003f0d000 */
[----:B------:R-:W-:-:S04]  /*22a0*/  LOP3.LUT R10, R9, 0x80000000, R11, 0x48, !PT ;  /* 0x80000000090a7812 */ /* 0x000fc800078e480b */
[----:B------:R-:W-:-:S07]  /*22b0*/  LOP3.LUT R15, R10, R15, RZ, 0xfc, !PT ;  /* 0x0000000f0a0f7212 */ /* 0x000fce00078efcff */
[----:B------:R-:W-:Y:S05]  /*22c0*/  @!P0 BRA `(.L_x_36) ;  /* 0x00000000007c8947 */ /* 0x000fea0003800000 */
[----:B------:R-:W-:Y:S01]  /*22d0*/  IMAD.MOV R9, RZ, RZ, -R4 ;  /* 0x000000ffff097224 */ /* 0x000fe200078e0a04 */
[----:B------:R-:W-:Y:S02]  /*22e0*/  MOV R8, RZ ;  /* 0x000000ff00087202 */ /* 0x000fe40000000f00 */
[----:B------:R-:W-:-:S04]  /*22f0*/  IADD3 R5, PT, PT, -R4, -0x43300000, RZ ;  /* 0xbcd0000004057810 */ /* 0x000fc80007ffe1ff */
[----:B------:R-:W-:Y:S02]  /*2300*/  DFMA R8, R36, -R8, R6 ;  /* 0x800000082408722b */ /* 0x000fe40000000006 */
[----:B------:R-:W-:-:S08]  /*2310*/  DMUL.RP R6, R6, R14 ;  /* 0x0000000e06067228 */ /* 0x000fd00000008000 */
[----:B------:R-:W-:Y:S02]  /*2320*/  FSETP.NEU.AND P0, PT, |R9|, R5, PT ;  /* 0x000000050900720b */ /* 0x000fe40003f0d200 */
[----:B------:R-:W-:Y:S02]  /*2330*/  LOP3.LUT R5, R7, R10, RZ, 0x3c, !PT ;  /* 0x0000000a07057212 */ /* 0x000fe400078e3cff */
[----:B------:R-:W-:Y:S02]  /*2340*/  FSEL R36, R6, R36, !P0 ;  /* 0x0000002406247208 */ /* 0x000fe40004000000 */
[----:B------:R-:W-:Y:S01]  /*2350*/  FSEL R37, R5, R37, !P0 ;  /* 0x0000002505257208 */ /* 0x000fe20004000000 */
[----:B------:R-:W-:Y:S06]  /*2360*/  BRA `(.L_x_36) ;  /* 0x0000000000547947 */ /* 0x000fec0003800000 */
.L_x_35:
[----:B------:R-:W-:-:S14]  /*2370*/  DSETP.NAN.AND P0, PT, R14, R14, PT ;  /* 0x0000000e0e00722a */ /* 0x000fdc0003f08000 */
[----:B------:R-:W-:Y:S05]  /*2380*/  @P0 BRA `(.L_x_37) ;  /* 0x0000000000440947 */ /* 0x000fea0003800000 */
[----:B------:R-:W-:-:S14]  /*2390*/  DSETP.NAN.AND P0, PT, R10, R10, PT ;  /* 0x0000000a0a00722a */ /* 0x000fdc0003f08000 */
[----:B------:R-:W-:Y:S05]  /*23a0*/  @P0 BRA `(.L_x_38) ;  /* 0x0000000000300947 */ /* 0x000fea0003800000 */
[----:B------:R-:W-:Y:S01]  /*23b0*/  ISETP.NE.AND P0, PT, R5, R32, PT ;  /* 0x000000200500720c */ /* 0x000fe20003f05270 */
[----:B------:R-:W-:Y:S02]  /*23c0*/  IMAD.MOV.U32 R36, RZ, RZ, 0x0 ;  /* 0x00000000ff247424 */ /* 0x000fe400078e00ff */
[----:B------:R-:W-:-:S10]  /*23d0*/  IMAD.MOV.U32 R37, RZ, RZ, -0x80000 ;  /* 0xfff80000ff257424 */ /* 0x000fd400078e00ff */
[----:B------:R-:W-:Y:S05]  /*23e0*/  @!P0 BRA `(.L_x_36) ;  /* 0x0000000000348947 */ /* 0x000fea0003800000 */
[----:B------:R-:W-:Y:S02]  /*23f0*/  ISETP.NE.AND P0, PT, R5, 0x7ff00000, PT ;  /* 0x7ff000000500780c */ /* 0x000fe40003f05270 */
[----:B------:R-:W-:Y:S02]  /*2400*/  LOP3.LUT R37, R15, 0x80000000, R11, 0x48, !PT ;  /* 0x800000000f257812 */ /* 0x000fe400078e480b */
[----:B------:R-:W-:-:S13]  /*2410*/  ISETP.EQ.OR P0, PT, R32, RZ, !P0 ;  /* 0x000000ff2000720c */ /* 0x000fda0004702670 */
[----:B------:R-:W-:Y:S02]  /*2420*/  @P0 LOP3.LUT R4, R37, 0x7ff00000, RZ, 0xfc, !PT ;  /* 0x7ff0000025040812 */ /* 0x000fe400078efcff */
[----:B------:R-:W-:Y:S01]  /*2430*/  @!P0 MOV R36, RZ ;  /* 0x000000ff00248202 */ /* 0x000fe20000000f00 */
[----:B------:R-:W-:Y:S02]  /*2440*/  @P0 IMAD.MOV.U32 R36, RZ, RZ, RZ ;  /* 0x000000ffff240224 */ /* 0x000fe400078e00ff */
[----:B------:R-:W-:Y:S01]  /*2450*/  @P0 IMAD.MOV.U32 R37, RZ, RZ, R4 ;  /* 0x000000ffff250224 */ /* 0x000fe200078e0004 */
[----:B------:R-:W-:Y:S06]  /*2460*/  BRA `(.L_x_36) ;  /* 0x0000000000147947 */ /* 0x000fec0003800000 */
.L_x_38:
[----:B------:R-:W-:Y:S02]  /*2470*/  LOP3.LUT R37, R11, 0x80000, RZ, 0xfc, !PT ;  /* 0x000800000b257812 */ /* 0x000fe400078efcff */
[----:B------:R-:W-:Y:S01]  /*2480*/  MOV R36, R10 ;  /* 0x0000000a00247202 */ /* 0x000fe20000000f00 */
[----:B------:R-:W-:Y:S06]  /*2490*/  BRA `(.L_x_36) ;  /* 0x0000000000087947 */ /* 0x000fec0003800000 */
.L_x_37:
[----:B------:R-:W-:Y:S01]  /*24a0*/  LOP3.LUT R37, R15, 0x80000, RZ, 0xfc, !PT ;  /* 0x000800000f257812 */ /* 0x000fe200078efcff */
[----:B------:R-:W-:-:S07]  /*24b0*/  IMAD.MOV.U32 R36, RZ, RZ, R14 ;  /* 0x000000ffff247224 */ /* 0x000fce00078e000e */
.L_x_36:
[----:B------:R-:W-:Y:S05]  /*24c0*/  BSYNC.RECONVERGENT B3 ;  /* 0x0000000000037941 */ /* 0x000fea0003800200 */
.L_x_34:
[----:B------:R-:W-:Y:S02]  /*24d0*/  HFMA2 R5, -RZ, RZ, 0, 0 ;  /* 0x00000000ff057431 */ /* 0x000fe400000001ff */
[----:B------:R-:W-:-:S04]  /*24e0*/  IMAD.MOV.U32 R4, RZ, RZ, R3 ;  /* 0x000000ffff047224 */ /* 0x000fc800078e0003 */
[----:B------:R-:W-:Y:S05]  /*24f0*/  RET.REL.NODEC R4 `(_Z10PDH_kernelPdS_S_P10hist_entryii) ;  /* 0xffffffd804c07950 */ /* 0x000fea0003c3ffff */
        .weak           $__internal_1_$__cuda_sm20_dsqrt_rn_f64_mediumpath_v1
        .type           $__internal_1_$__cuda_sm20_dsqrt_rn_f64_mediumpath_v1,@function
        .size           $__internal_1_$__cuda_sm20_dsqrt_rn_f64_mediumpath_v1,(.L_x_45 - $__internal_1_$__cuda_sm20_dsqrt_rn_f64_mediumpath_v1)
$__internal_1_$__cuda_sm20_dsqrt_rn_f64_mediumpath_v1:
[----:B------:R-:W-:Y:S01]  /*2500*/  ISETP.GE.U32.AND P0, PT, R10, -0x3400000, PT ;  /* 0xfcc000000a00780c */ /* 0x000fe20003f06070 */
[----:B------:R-:W-:Y:S01]  /*2510*/  BSSY.RECONVERGENT B3, `(.L_x_39) ;  /* 0x0000024000037945 */ /* 0x000fe20003800200 */
[----:B------:R-:W-:-:S11]  /*2520*/  IMAD.MOV.U32 R10, RZ, RZ, R12 ;  /* 0x000000ffff0a7224 */ /* 0x000fd600078e000c */
[----:B------:R-:W-:Y:S05]  /*2530*/  @!P0 BRA `(.L_x_40) ;  /* 0x0000000000208947 */ /* 0x000fea0003800000 */
[----:B------:R-:W-:-:S10]  /*2540*/  DFMA.RM R6, R4, R6, R8 ;  /* 0x000000060406722b */ /* 0x000fd40000004008 */
[----:B------:R-:W-:-:S05]  /*2550*/  IADD3 R4, P0, PT, R6, 0x1, RZ ;  /* 0x0000000106047810 */ /* 0x000fca0007f1e0ff */
[----:B------:R-:W-:-:S06]  /*2560*/  IMAD.X R5, RZ, RZ, R7, P0 ;  /* 0x000000ffff057224 */ /* 0x000fcc00000e0607 */
[----:B------:R-:W-:-:S08]  /*2570*/  DFMA.RP R10, -R6, R4, R10 ;  /* 0x00000004060a722b */ /* 0x000fd0000000810a */
[----:B------:R-:W-:-:S06]  /*2580*/  DSETP.GT.AND P0, PT, R10, RZ, PT ;  /* 0x000000ff0a00722a */ /* 0x000fcc0003f04000 */
[----:B------:R-:W-:Y:S02]  /*2590*/  FSEL R4, R4, R6, P0 ;  /* 0x0000000604047208 */ /* 0x000fe40000000000 */
[----:B------:R-:W-:Y:S01]  /*25a0*/  FSEL R5, R5, R7, P0 ;  /* 0x0000000705057208 */ /* 0x000fe20000000000 */
[----:B------:R-:W-:Y:S06]  /*25b0*/  BRA `(.L_x_41) ;  /* 0x0000000000647947 */ /* 0x000fec0003800000 */
.L_x_40:
[----:B------:R-:W-:-:S14]  /*25c0*/  DSETP.NE.AND P0, PT, R10, RZ, PT ;  /* 0x000000ff0a00722a */ /* 0x000fdc0003f05000 */
[----:B------:R-:W-:Y:S05]  /*25d0*/  @!P0 BRA `(.L_x_42) ;  /* 0x0000000000588947 */ /* 0x000fea0003800000 */
[----:B------:R-:W-:-:S13]  /*25e0*/  ISETP.GE.AND P0, PT, R11, RZ, PT ;  /* 0x000000ff0b00720c */ /* 0x000fda0003f06270 */
[----:B------:R-:W-:Y:S01]  /*25f0*/  @!P0 MOV R4, 0x0 ;  /* 0x0000000000048802 */ /* 0x000fe20000000f00 */
[----:B------:R-:W-:Y:S01]  /*2600*/  @!P0 IMAD.MOV.U32 R5, RZ, RZ, -0x80000 ;  /* 0xfff80000ff058424 */ /* 0x000fe200078e00ff */
[----:B------:R-:W-:Y:S06]  /*2610*/  @!P0 BRA `(.L_x_41) ;  /* 0x00000000004c8947 */ /* 0x000fec0003800000 */
[----:B------:R-:W-:-:S13]  /*2620*/  ISETP.GT.AND P0, PT, R11, 0x7fefffff, PT ;  /* 0x7fefffff0b00780c */ /* 0x000fda0003f04270 */
[----:B------:R-:W-:Y:S05]  /*2630*/  @P0 BRA `(.L_x_42) ;  /* 0x0000000000400947 */ /* 0x000fea0003800000 */
[----:B------:R-:W-:Y:S01]  /*2640*/  DMUL R10, R10, 8.11296384146066816958e+31 ;  /* 0x469000000a0a7828 */ /* 0x000fe20000000000 */
[----:B------:R-:W-:Y:S01]  /*2650*/  IMAD.MOV.U32 R8, RZ, RZ, RZ ;  /* 0x000000ffff087224 */ /* 0x000fe200078e00ff */
[----:B------:R-:W-:Y:S01]  /*2660*/  MOV R6, 0x0 ;  /* 0x0000000000067802 */ /* 0x000fe20000000f00 */
[----:B------:R-:W-:-:S03]  /*2670*/  IMAD.MOV.U32 R7, RZ, RZ, 0x3fd80000 ;  /* 0x3fd80000ff077424 */ /* 0x000fc600078e00ff */
[----:B------:R-:W0:Y:S02]  /*2680*/  MUFU.RSQ64H R9, R11 ;  /* 0x0000000b00097308 */ /* 0x000e240000001c00 */
[----:B0-----:R-:W-:-:S08]  /*2690*/  DMUL R4, R8, R8 ;  /* 0x0000000808047228 */ /* 0x001fd00000000000 */
[----:B------:R-:W-:-:S08]  /*26a0*/  DFMA R4, R10, -R4, 1 ;  /* 0x3ff000000a04742b */ /* 0x000fd00000000804 */
[----:B------:R-:W-:Y:S02]  /*26b0*/  DFMA R6, R4, R6, 0.5 ;  /* 0x3fe000000406742b */ /* 0x000fe40000000006 */
[----:B------:R-:W-:-:S08]  /*26c0*/  DMUL R4, R8, R4 ;  /* 0x0000000408047228 */ /* 0x000fd00000000000 */
[----:B------:R-:W-:-:S08]  /*26d0*/  DFMA R6, R6, R4, R8 ;  /* 0x000000040606722b */ /* 0x000fd00000000008 */
[----:B------:R-:W-:Y:S02]  /*26e0*/  DMUL R4, R10, R6 ;  /* 0x000000060a047228 */ /* 0x000fe40000000000 */
[----:B------:R-:W-:-:S06]  /*26f0*/  VIADD R7, R7, 0xfff00000 ;  /* 0xfff0000007077836 */ /* 0x000fcc0000000000 */
[----:B------:R-:W-:-:S08]  /*2700*/  DFMA R10, R4, -R4, R10 ;  /* 0x80000004040a722b */ /* 0x000fd0000000000a */
[----:B------:R-:W-:-:S10]  /*2710*/  DFMA R4, R6, R10, R4 ;  /* 0x0000000a0604722b */ /* 0x000fd40000000004 */
[----:B------:R-:W-:Y:S01]  /*2720*/  IADD3 R5, PT, PT, R5, -0x3500000, RZ ;  /* 0xfcb0000005057810 */ /* 0x000fe20007ffe0ff */
[----:B------:R-:W-:Y:S06]  /*2730*/  BRA `(.L_x_41) ;  /* 0x0000000000047947 */ /* 0x000fec0003800000 */
.L_x_42:
[----:B------:R-:W-:-:S11]  /*2740*/  DADD R4, R10, R10 ;  /* 0x000000000a047229 */ /* 0x000fd6000000000a */
.L_x_41:
[----:B------:R-:W-:Y:S05]  /*2750*/  BSYNC.RECONVERGENT B3 ;  /* 0x0000000000037941 */ /* 0x000fea0003800200 */
.L_x_39:
[----:B------:R-:W-:Y:S01]  /*2760*/  IMAD.MOV.U32 R14, RZ, RZ, R4 ;  /* 0x000000ffff0e7224 */ /* 0x000fe200078e0004 */
[----:B------:R-:W-:Y:S01]  /*2770*/  MOV R4, R3 ;  /* 0x0000000300047202 */ /* 0x000fe20000000f00 */
[----:B------:R-:W-:Y:S02]  /*2780*/  IMAD.MOV.U32 R15, RZ, RZ, R5 ;  /* 0x000000ffff0f7224 */ /* 0x000fe400078e0005 */
[----:B------:R-:W-:-:S04]  /*2790*/  IMAD.MOV.U32 R5, RZ, RZ, 0x0 ;  /* 0x00000000ff057424 */ /* 0x000fc800078e00ff */
[----:B------:R-:W-:Y:S05]  /*27a0*/  RET.REL.NODEC R4 `(_Z10PDH_kernelPdS_S_P10hist_entryii) ;  /* 0xffffffd804147950 */ /* 0x000fea0003c3ffff */
.L_x_43:
[----:B------:R-:W-:-:S00]  /*27b0*/  BRA `(.L_x_43) ;  /* 0xfffffffc00fc7947 */ /* 0x000fc0000383ffff */
[----:B------:R-:W-:-:S00]  /*27c0*/  NOP ;  /* 0x0000000000007918 */ /* 0x000fc00000000000 */
        /* <DEDUP_REMOVED lines=11> */
.L_x_45:


//--------------------- .nv.shared.reserved.0     --------------------------
	.section	.nv.shared.reserved.0,"aw",@nobits
	.weak		__nv_reservedSMEM_offset_0_alias
	.size		__nv_reservedSMEM_offset_0_alias, 0, 64
	.other		__nv_reservedSMEM_offset_0_alias,@"STO_CUDA_RESERVED_SHARED STV_DEFAULT"
__nv_reservedSMEM_offset_0_alias:
	.zero		0
	.zero		64


//--------------------- .nv.constant0._Z10PDH_kernelPdS_S_P10hist_entryii --------------------------
	.section	.nv.constant0._Z10PDH_kernelPdS_S_P10hist_entryii,"a",@progbits
	.sectionflags	@""
	.align	4
.nv.constant0._Z10PDH_kernelPdS_S_P10hist_entryii:
	.zero		936


//--------------------- SYMBOLS --------------------------

	.type		.nv.reservedSmem.offset0,@object
	.size		.nv.reservedSmem.offset0,0x4
